//
// Generated by NVIDIA NVVM Compiler
//
// Compiler Build ID: CL-36424714
// Cuda compilation tools, release 13.0, V13.0.88
// Based on NVVM 20.0.0
//

.version 9.0
.target sm_100
.address_size 64

	// .globl	_Z5helloPcPi
.global .align 4 .b8 precalc_xorwow_matrix[102400];
.global .align 4 .b8 precalc_xorwow_offset_matrix[102400];
.global .align 4 .b8 mrg32k3aM1[2304];
.global .align 4 .b8 mrg32k3aM2[2304];
.global .align 4 .b8 mrg32k3aM1SubSeq[2016];
.global .align 4 .b8 mrg32k3aM2SubSeq[2016];
.global .align 4 .b8 mrg32k3aM1Seq[2304];
.global .align 4 .b8 mrg32k3aM2Seq[2304];
.const .align 8 .b8 __cr_lgamma_table[72];

.visible .entry _Z5helloPcPi(
	.param .u64 .ptr .align 1 _Z5helloPcPi_param_0,
	.param .u64 .ptr .align 1 _Z5helloPcPi_param_1
)
{
	.reg .b16 	%rs<4>;
	.reg .b32 	%r<2>;
	.reg .b64 	%rd<9>;

	ld.param.u64 	%rd1, [_Z5helloPcPi_param_0];
	ld.param.u64 	%rd2, [_Z5helloPcPi_param_1];
	cvta.to.global.u64 	%rd3, %rd1;
	cvta.to.global.u64 	%rd4, %rd2;
	mov.u32 	%r1, %tid.x;
	cvt.u64.u32 	%rd5, %r1;
	mul.wide.u32 	%rd6, %r1, 4;
	add.s64 	%rd7, %rd4, %rd6;
	ld.global.u8 	%rs1, [%rd7];
	add.s64 	%rd8, %rd3, %rd5;
	ld.global.u8 	%rs2, [%rd8];
	add.s16 	%rs3, %rs2, %rs1;
	st.global.u8 	[%rd8], %rs3;
	ret;

}
	// .globl	_Z13populateStarsP17curandStateXORWOWPjjf
.visible .entry _Z13populateStarsP17curandStateXORWOWPjjf(
	.param .u64 .ptr .align 1 _Z13populateStarsP17curandStateXORWOWPjjf_param_0,
	.param .u64 .ptr .align 1 _Z13populateStarsP17curandStateXORWOWPjjf_param_1,
	.param .u32 _Z13populateStarsP17curandStateXORWOWPjjf_param_2,
	.param .f32 _Z13populateStarsP17curandStateXORWOWPjjf_param_3
)
{
	.reg .pred 	%p<3>;
	.reg .b32 	%r<29>;
	.reg .b32 	%f<4>;
	.reg .b64 	%rd<11>;

	ld.param.u64 	%rd2, [_Z13populateStarsP17curandStateXORWOWPjjf_param_0];
	ld.param.u64 	%rd3, [_Z13populateStarsP17curandStateXORWOWPjjf_param_1];
	ld.param.u32 	%r2, [_Z13populateStarsP17curandStateXORWOWPjjf_param_2];
	ld.param.f32 	%f1, [_Z13populateStarsP17curandStateXORWOWPjjf_param_3];
	cvta.to.global.u64 	%rd1, %rd3;
	mov.u32 	%r3, %tid.x;
	mov.u32 	%r4, %ctaid.x;
	mov.u32 	%r5, %ntid.x;
	mad.lo.s32 	%r6, %r4, %r5, %r3;
	mov.u32 	%r7, %tid.y;
	mov.u32 	%r8, %ctaid.y;
	mov.u32 	%r9, %ntid.y;
	mad.lo.s32 	%r10, %r8, %r9, %r7;
	mad.lo.s32 	%r1, %r2, %r10, %r6;
	mul.lo.s32 	%r11, %r2, %r2;
	setp.ge.u32 	%p1, %r1, %r11;
	@%p1 bra 	$L__BB1_4;
	cvta.to.global.u64 	%rd4, %rd2;
	mul.wide.s32 	%rd5, %r1, 48;
	add.s64 	%rd6, %rd4, %rd5;
	ld.global.v2.u32 	{%r12, %r13}, [%rd6];
	shr.u32 	%r14, %r13, 2;
	xor.b32  	%r15, %r14, %r13;
	ld.global.v2.u32 	{%r16, %r17}, [%rd6+8];
	ld.global.v2.u32 	{%r18, %r19}, [%rd6+16];
	st.global.v2.u32 	[%rd6+8], {%r17, %r18};
	shl.b32 	%r20, %r19, 4;
	shl.b32 	%r21, %r15, 1;
	xor.b32  	%r22, %r21, %r20;
	xor.b32  	%r23, %r22, %r15;
	xor.b32  	%r24, %r23, %r19;
	st.global.v2.u32 	[%rd6+16], {%r19, %r24};
	add.s32 	%r25, %r12, 362437;
	st.global.v2.u32 	[%rd6], {%r25, %r16};
	add.s32 	%r26, %r24, %r25;
	cvt.rn.f32.u32 	%f2, %r26;
	fma.rn.f32 	%f3, %f2, 0f2F800000, 0f2F000000;
	setp.leu.f32 	%p2, %f3, %f1;
	@%p2 bra 	$L__BB1_3;
	mul.wide.s32 	%rd9, %r1, 4;
	add.s64 	%rd10, %rd1, %rd9;
	mov.b32 	%r28, 0;
	st.global.u32 	[%rd10], %r28;
	bra.uni 	$L__BB1_4;
$L__BB1_3:
	mul.wide.s32 	%rd7, %r1, 4;
	add.s64 	%rd8, %rd1, %rd7;
	mov.b32 	%r27, 1;
	st.global.u32 	[%rd8], %r27;
$L__BB1_4:
	ret;

}
	// .globl	_Z8randInitjP17curandStateXORWOWj
.visible .entry _Z8randInitjP17curandStateXORWOWj(
	.param .u32 _Z8randInitjP17curandStateXORWOWj_param_0,
	.param .u64 .ptr .align 1 _Z8randInitjP17curandStateXORWOWj_param_1,
	.param .u32 _Z8randInitjP17curandStateXORWOWj_param_2
)
{
	.reg .pred 	%p<25>;
	.reg .b32 	%r<416>;
	.reg .b64 	%rd<18>;

	ld.param.u32 	%r184, [_Z8randInitjP17curandStateXORWOWj_param_0];
	ld.param.u64 	%rd8, [_Z8randInitjP17curandStateXORWOWj_param_1];
	ld.param.u32 	%r185, [_Z8randInitjP17curandStateXORWOWj_param_2];
	mov.u32 	%r186, %tid.x;
	mov.u32 	%r1, %ctaid.x;
	mov.u32 	%r187, %ntid.x;
	mad.lo.s32 	%r188, %r1, %r187, %r186;
	mov.u32 	%r189, %tid.y;
	mov.u32 	%r190, %ctaid.y;
	mov.u32 	%r191, %ntid.y;
	mad.lo.s32 	%r192, %r190, %r191, %r189;
	mad.lo.s32 	%r2, %r185, %r192, %r188;
	mul.lo.s32 	%r193, %r185, %r185;
	setp.ge.u32 	%p1, %r2, %r193;
	@%p1 bra 	$L__BB2_44;
	cvta.to.global.u64 	%rd9, %rd8;
	mul.wide.s32 	%rd10, %r2, 48;
	add.s64 	%rd1, %rd9, %rd10;
	xor.b32  	%r194, %r184, -1429050551;
	mul.lo.s32 	%r195, %r194, 1099087573;
	add.s32 	%r196, %r195, -638133224;
	add.s32 	%r197, %r195, 123456789;
	st.global.v2.u32 	[%rd1], {%r196, %r197};
	xor.b32  	%r198, %r195, 362436069;
	mov.b32 	%r199, -123459836;
	st.global.v2.u32 	[%rd1+8], {%r198, %r199};
	add.s32 	%r200, %r195, 5783321;
	mov.b32 	%r201, -589760388;
	st.global.v2.u32 	[%rd1+16], {%r201, %r200};
	setp.eq.s32 	%p2, %r1, 0;
	@%p2 bra 	$L__BB2_43;
	cvt.u64.u32 	%rd17, %r1;
	mov.b32 	%r322, 0;
	mov.u64 	%rd12, precalc_xorwow_matrix;
$L__BB2_3:
	and.b64  	%rd4, %rd17, 3;
	setp.eq.s64 	%p3, %rd4, 0;
	@%p3 bra 	$L__BB2_42;
	mul.wide.u32 	%rd11, %r322, 3200;
	add.s64 	%rd5, %rd12, %rd11;
	cvt.u32.u64 	%r4, %rd4;
	mov.b32 	%r323, 0;
$L__BB2_5:
	mov.b32 	%r336, 0;
	mov.u32 	%r337, %r336;
	mov.u32 	%r338, %r336;
	mov.u32 	%r339, %r336;
	mov.u32 	%r340, %r336;
	mov.u32 	%r329, %r336;
$L__BB2_6:
	mul.wide.u32 	%rd13, %r329, 4;
	add.s64 	%rd14, %rd1, %rd13;
	ld.global.u32 	%r12, [%rd14+4];
	shl.b32 	%r13, %r329, 5;
	mov.b32 	%r335, 0;
$L__BB2_7:
	.pragma "nounroll";
	shr.u32 	%r206, %r12, %r335;
	and.b32  	%r207, %r206, 1;
	setp.eq.b32 	%p4, %r207, 1;
	not.pred 	%p5, %p4;
	add.s32 	%r208, %r13, %r335;
	mul.lo.s32 	%r209, %r208, 5;
	mul.wide.u32 	%rd15, %r209, 4;
	add.s64 	%rd6, %rd5, %rd15;
	@%p5 bra 	$L__BB2_9;
	ld.global.u32 	%r210, [%rd6];
	xor.b32  	%r340, %r340, %r210;
	ld.global.u32 	%r211, [%rd6+4];
	xor.b32  	%r339, %r339, %r211;
	ld.global.u32 	%r212, [%rd6+8];
	xor.b32  	%r338, %r338, %r212;
	ld.global.u32 	%r213, [%rd6+12];
	xor.b32  	%r337, %r337, %r213;
	ld.global.u32 	%r214, [%rd6+16];
	xor.b32  	%r336, %r336, %r214;
$L__BB2_9:
	and.b32  	%r216, %r206, 2;
	setp.eq.s32 	%p6, %r216, 0;
	@%p6 bra 	$L__BB2_11;
	ld.global.u32 	%r217, [%rd6+20];
	xor.b32  	%r340, %r340, %r217;
	ld.global.u32 	%r218, [%rd6+24];
	xor.b32  	%r339, %r339, %r218;
	ld.global.u32 	%r219, [%rd6+28];
	xor.b32  	%r338, %r338, %r219;
	ld.global.u32 	%r220, [%rd6+32];
	xor.b32  	%r337, %r337, %r220;
	ld.global.u32 	%r221, [%rd6+36];
	xor.b32  	%r336, %r336, %r221;
$L__BB2_11:
	and.b32  	%r223, %r206, 4;
	setp.eq.s32 	%p7, %r223, 0;
	@%p7 bra 	$L__BB2_13;
	ld.global.u32 	%r224, [%rd6+40];
	xor.b32  	%r340, %r340, %r224;
	ld.global.u32 	%r225, [%rd6+44];
	xor.b32  	%r339, %r339, %r225;
	ld.global.u32 	%r226, [%rd6+48];
	xor.b32  	%r338, %r338, %r226;
	ld.global.u32 	%r227, [%rd6+52];
	xor.b32  	%r337, %r337, %r227;
	ld.global.u32 	%r228, [%rd6+56];
	xor.b32  	%r336, %r336, %r228;
$L__BB2_13:
	and.b32  	%r230, %r206, 8;
	setp.eq.s32 	%p8, %r230, 0;
	@%p8 bra 	$L__BB2_15;
	ld.global.u32 	%r231, [%rd6+60];
	xor.b32  	%r340, %r340, %r231;
	ld.global.u32 	%r232, [%rd6+64];
	xor.b32  	%r339, %r339, %r232;
	ld.global.u32 	%r233, [%rd6+68];
	xor.b32  	%r338, %r338, %r233;
	ld.global.u32 	%r234, [%rd6+72];
	xor.b32  	%r337, %r337, %r234;
	ld.global.u32 	%r235, [%rd6+76];
	xor.b32  	%r336, %r336, %r235;
$L__BB2_15:
	and.b32  	%r237, %r206, 16;
	setp.eq.s32 	%p9, %r237, 0;
	@%p9 bra 	$L__BB2_17;
	ld.global.u32 	%r238, [%rd6+80];
	xor.b32  	%r340, %r340, %r238;
	ld.global.u32 	%r239, [%rd6+84];
	xor.b32  	%r339, %r339, %r239;
	ld.global.u32 	%r240, [%rd6+88];
	xor.b32  	%r338, %r338, %r240;
	ld.global.u32 	%r241, [%rd6+92];
	xor.b32  	%r337, %r337, %r241;
	ld.global.u32 	%r242, [%rd6+96];
	xor.b32  	%r336, %r336, %r242;
$L__BB2_17:
	and.b32  	%r244, %r206, 32;
	setp.eq.s32 	%p10, %r244, 0;
	@%p10 bra 	$L__BB2_19;
	ld.global.u32 	%r245, [%rd6+100];
	xor.b32  	%r340, %r340, %r245;
	ld.global.u32 	%r246, [%rd6+104];
	xor.b32  	%r339, %r339, %r246;
	ld.global.u32 	%r247, [%rd6+108];
	xor.b32  	%r338, %r338, %r247;
	ld.global.u32 	%r248, [%rd6+112];
	xor.b32  	%r337, %r337, %r248;
	ld.global.u32 	%r249, [%rd6+116];
	xor.b32  	%r336, %r336, %r249;
$L__BB2_19:
	and.b32  	%r251, %r206, 64;
	setp.eq.s32 	%p11, %r251, 0;
	@%p11 bra 	$L__BB2_21;
	ld.global.u32 	%r252, [%rd6+120];
	xor.b32  	%r340, %r340, %r252;
	ld.global.u32 	%r253, [%rd6+124];
	xor.b32  	%r339, %r339, %r253;
	ld.global.u32 	%r254, [%rd6+128];
	xor.b32  	%r338, %r338, %r254;
	ld.global.u32 	%r255, [%rd6+132];
	xor.b32  	%r337, %r337, %r255;
	ld.global.u32 	%r256, [%rd6+136];
	xor.b32  	%r336, %r336, %r256;
$L__BB2_21:
	and.b32  	%r258, %r206, 128;
	setp.eq.s32 	%p12, %r258, 0;
	@%p12 bra 	$L__BB2_23;
	ld.global.u32 	%r259, [%rd6+140];
	xor.b32  	%r340, %r340, %r259;
	ld.global.u32 	%r260, [%rd6+144];
	xor.b32  	%r339, %r339, %r260;
	ld.global.u32 	%r261, [%rd6+148];
	xor.b32  	%r338, %r338, %r261;
	ld.global.u32 	%r262, [%rd6+152];
	xor.b32  	%r337, %r337, %r262;
	ld.global.u32 	%r263, [%rd6+156];
	xor.b32  	%r336, %r336, %r263;
$L__BB2_23:
	and.b32  	%r265, %r206, 256;
	setp.eq.s32 	%p13, %r265, 0;
	@%p13 bra 	$L__BB2_25;
	ld.global.u32 	%r266, [%rd6+160];
	xor.b32  	%r340, %r340, %r266;
	ld.global.u32 	%r267, [%rd6+164];
	xor.b32  	%r339, %r339, %r267;
	ld.global.u32 	%r268, [%rd6+168];
	xor.b32  	%r338, %r338, %r268;
	ld.global.u32 	%r269, [%rd6+172];
	xor.b32  	%r337, %r337, %r269;
	ld.global.u32 	%r270, [%rd6+176];
	xor.b32  	%r336, %r336, %r270;
$L__BB2_25:
	and.b32  	%r272, %r206, 512;
	setp.eq.s32 	%p14, %r272, 0;
	@%p14 bra 	$L__BB2_27;
	ld.global.u32 	%r273, [%rd6+180];
	xor.b32  	%r340, %r340, %r273;
	ld.global.u32 	%r274, [%rd6+184];
	xor.b32  	%r339, %r339, %r274;
	ld.global.u32 	%r275, [%rd6+188];
	xor.b32  	%r338, %r338, %r275;
	ld.global.u32 	%r276, [%rd6+192];
	xor.b32  	%r337, %r337, %r276;
	ld.global.u32 	%r277, [%rd6+196];
	xor.b32  	%r336, %r336, %r277;
$L__BB2_27:
	and.b32  	%r279, %r206, 1024;
	setp.eq.s32 	%p15, %r279, 0;
	@%p15 bra 	$L__BB2_29;
	ld.global.u32 	%r280, [%rd6+200];
	xor.b32  	%r340, %r340, %r280;
	ld.global.u32 	%r281, [%rd6+204];
	xor.b32  	%r339, %r339, %r281;
	ld.global.u32 	%r282, [%rd6+208];
	xor.b32  	%r338, %r338, %r282;
	ld.global.u32 	%r283, [%rd6+212];
	xor.b32  	%r337, %r337, %r283;
	ld.global.u32 	%r284, [%rd6+216];
	xor.b32  	%r336, %r336, %r284;
$L__BB2_29:
	and.b32  	%r286, %r206, 2048;
	setp.eq.s32 	%p16, %r286, 0;
	@%p16 bra 	$L__BB2_31;
	ld.global.u32 	%r287, [%rd6+220];
	xor.b32  	%r340, %r340, %r287;
	ld.global.u32 	%r288, [%rd6+224];
	xor.b32  	%r339, %r339, %r288;
	ld.global.u32 	%r289, [%rd6+228];
	xor.b32  	%r338, %r338, %r289;
	ld.global.u32 	%r290, [%rd6+232];
	xor.b32  	%r337, %r337, %r290;
	ld.global.u32 	%r291, [%rd6+236];
	xor.b32  	%r336, %r336, %r291;
$L__BB2_31:
	and.b32  	%r293, %r206, 4096;
	setp.eq.s32 	%p17, %r293, 0;
	@%p17 bra 	$L__BB2_33;
	ld.global.u32 	%r294, [%rd6+240];
	xor.b32  	%r340, %r340, %r294;
	ld.global.u32 	%r295, [%rd6+244];
	xor.b32  	%r339, %r339, %r295;
	ld.global.u32 	%r296, [%rd6+248];
	xor.b32  	%r338, %r338, %r296;
	ld.global.u32 	%r297, [%rd6+252];
	xor.b32  	%r337, %r337, %r297;
	ld.global.u32 	%r298, [%rd6+256];
	xor.b32  	%r336, %r336, %r298;
$L__BB2_33:
	and.b32  	%r300, %r206, 8192;
	setp.eq.s32 	%p18, %r300, 0;
	@%p18 bra 	$L__BB2_35;
	ld.global.u32 	%r301, [%rd6+260];
	xor.b32  	%r340, %r340, %r301;
	ld.global.u32 	%r302, [%rd6+264];
	xor.b32  	%r339, %r339, %r302;
	ld.global.u32 	%r303, [%rd6+268];
	xor.b32  	%r338, %r338, %r303;
	ld.global.u32 	%r304, [%rd6+272];
	xor.b32  	%r337, %r337, %r304;
	ld.global.u32 	%r305, [%rd6+276];
	xor.b32  	%r336, %r336, %r305;
$L__BB2_35:
	and.b32  	%r307, %r206, 16384;
	setp.eq.s32 	%p19, %r307, 0;
	@%p19 bra 	$L__BB2_37;
	ld.global.u32 	%r308, [%rd6+280];
	xor.b32  	%r340, %r340, %r308;
	ld.global.u32 	%r309, [%rd6+284];
	xor.b32  	%r339, %r339, %r309;
	ld.global.u32 	%r310, [%rd6+288];
	xor.b32  	%r338, %r338, %r310;
	ld.global.u32 	%r311, [%rd6+292];
	xor.b32  	%r337, %r337, %r311;
	ld.global.u32 	%r312, [%rd6+296];
	xor.b32  	%r336, %r336, %r312;
$L__BB2_37:
	and.b32  	%r314, %r206, 32768;
	setp.eq.s32 	%p20, %r314, 0;
	@%p20 bra 	$L__BB2_39;
	ld.global.u32 	%r315, [%rd6+300];
	xor.b32  	%r340, %r340, %r315;
	ld.global.u32 	%r316, [%rd6+304];
	xor.b32  	%r339, %r339, %r316;
	ld.global.u32 	%r317, [%rd6+308];
	xor.b32  	%r338, %r338, %r317;
	ld.global.u32 	%r318, [%rd6+312];
	xor.b32  	%r337, %r337, %r318;
	ld.global.u32 	%r319, [%rd6+316];
	xor.b32  	%r336, %r336, %r319;
$L__BB2_39:
	add.s32 	%r335, %r335, 16;
	setp.ne.s32 	%p21, %r335, 32;
	@%p21 bra 	$L__BB2_7;
	mad.lo.s32 	%r320, %r329, -31, %r13;
	add.s32 	%r329, %r320, 1;
	setp.ne.s32 	%p22, %r329, 5;
	@%p22 bra 	$L__BB2_6;
	st.global.u32 	[%rd1+4], %r340;
	st.global.u32 	[%rd1+8], %r339;
	st.global.u32 	[%rd1+12], %r338;
	st.global.u32 	[%rd1+16], %r337;
	st.global.u32 	[%rd1+20], %r336;
	add.s32 	%r323, %r323, 1;
	setp.lt.u32 	%p23, %r323, %r4;
	@%p23 bra 	$L__BB2_5;
$L__BB2_42:
	shr.u64 	%rd7, %rd17, 2;
	add.s32 	%r322, %r322, 1;
	setp.gt.u64 	%p24, %rd17, 3;
	mov.u64 	%rd17, %rd7;
	@%p24 bra 	$L__BB2_3;
$L__BB2_43:
	mov.b32 	%r321, 0;
	st.global.v2.u32 	[%rd1+24], {%r321, %r321};
	st.global.u32 	[%rd1+32], %r321;
	mov.b64 	%rd16, 0;
	st.global.u64 	[%rd1+40], %rd16;
$L__BB2_44:
	ret;

}
	// .globl	_Z7randomsP17curandStateXORWOWPj
.visible .entry _Z7randomsP17curandStateXORWOWPj(
	.param .u64 .ptr .align 1 _Z7randomsP17curandStateXORWOWPj_param_0,
	.param .u64 .ptr .align 1 _Z7randomsP17curandStateXORWOWPj_param_1
)
{
	.reg .b32 	%r<21>;
	.reg .b64 	%rd<9>;

	ld.param.u64 	%rd1, [_Z7randomsP17curandStateXORWOWPj_param_0];
	ld.param.u64 	%rd2, [_Z7randomsP17curandStateXORWOWPj_param_1];
	cvta.to.global.u64 	%rd3, %rd2;
	cvta.to.global.u64 	%rd4, %rd1;
	mov.u32 	%r1, %ctaid.x;
	mul.wide.u32 	%rd5, %r1, 48;
	add.s64 	%rd6, %rd4, %rd5;
	ld.global.v2.u32 	{%r2, %r3}, [%rd6];
	shr.u32 	%r4, %r3, 2;
	xor.b32  	%r5, %r4, %r3;
	ld.global.v2.u32 	{%r6, %r7}, [%rd6+8];
	ld.global.v2.u32 	{%r8, %r9}, [%rd6+16];
	st.global.v2.u32 	[%rd6+8], {%r7, %r8};
	shl.b32 	%r10, %r9, 4;
	shl.b32 	%r11, %r5, 1;
	xor.b32  	%r12, %r11, %r10;
	xor.b32  	%r13, %r12, %r5;
	xor.b32  	%r14, %r13, %r9;
	st.global.v2.u32 	[%rd6+16], {%r9, %r14};
	add.s32 	%r15, %r2, 362437;
	st.global.v2.u32 	[%rd6], {%r15, %r6};
	add.s32 	%r16, %r14, %r15;
	mul.hi.u32 	%r17, %r16, 1374389535;
	shr.u32 	%r18, %r17, 5;
	mul.lo.s32 	%r19, %r18, 100;
	sub.s32 	%r20, %r16, %r19;
	mul.wide.u32 	%rd7, %r1, 4;
	add.s64 	%rd8, %rd3, %rd7;
	st.global.u32 	[%rd8], %r20;
	ret;

}


// ===== COMPILED SASS (sm_100) =====

	.target	sm_100

	.elftype	@"ET_EXEC"


//--------------------- .note.nv.tkinfo           --------------------------
	.section	.note.nv.tkinfo,"",@"SHT_NOTE"
	.sectionflags	@"SHF_NOTE_NV_TKINFO"
	.tkinfo
        /*0018*/ 	.word	0x00000002
        /*0030*/ 	.string	""
        /*0030*/ 	.string	"ptxas"
        /*0030*/ 	.string	"Cuda compilation tools, release 13.0, V13.0.88"
        /*0030*/ 	.string	"Build cuda_13.0.r13.0/compiler.36424714_0"
        /*0030*/ 	.string	"-arch sm_100 -m 64 "



//--------------------- .note.nv.cuinfo           --------------------------
	.section	.note.nv.cuinfo,"",@"SHT_NOTE"
	.sectionflags	@"SHF_NOTE_NV_CUINFO"
        /*0018*/ 	.short	0x0002
        /*001a*/ 	.short	0x0064
        /*001c*/ 	.short	0x0082
	.zero		2


//--------------------- .nv.info                  --------------------------
	.section	.nv.info,"",@"SHT_CUDA_INFO"
	.align	4


	//----- nvinfo : EIATTR_REGCOUNT
	.align		4
        /*0000*/ 	.byte	0x04, 0x2f
        /*0002*/ 	.short	(.L_10 - .L_9)
	.align		4
.L_9:
        /*0004*/ 	.word	index@(_Z5helloPcPi)
        /*0008*/ 	.word	0x0000000a


	//----- nvinfo : EIATTR_FRAME_SIZE
	.align		4
.L_10:
        /*000c*/ 	.byte	0x04, 0x11
        /*000e*/ 	.short	(.L_12 - .L_11)
	.align		4
.L_11:
        /*0010*/ 	.word	index@(_Z5helloPcPi)
        /*0014*/ 	.word	0x00000000


	//----- nvinfo : EIATTR_REGCOUNT
	.align		4
.L_12:
        /*0018*/ 	.byte	0x04, 0x2f
        /*001a*/ 	.short	(.L_14 - .L_13)
	.align		4
.L_13:
        /*001c*/ 	.word	index@(_Z13populateStarsP17curandStateXORWOWPjjf)
        /*0020*/ 	.word	0x00000012


	//----- nvinfo : EIATTR_FRAME_SIZE
	.align		4
.L_14:
        /*0024*/ 	.byte	0x04, 0x11
        /*0026*/ 	.short	(.L_16 - .L_15)
	.align		4
.L_15:
        /*0028*/ 	.word	index@(_Z13populateStarsP17curandStateXORWOWPjjf)
        /*002c*/ 	.word	0x00000000


	//----- nvinfo : EIATTR_REGCOUNT
	.align		4
.L_16:
        /*0030*/ 	.byte	0x04, 0x2f
        /*0032*/ 	.short	(.L_18 - .L_17)
	.align		4
.L_17:
        /*0034*/ 	.word	index@(_Z8randInitjP17curandStateXORWOWj)
        /*0038*/ 	.word	0x00000020


	//----- nvinfo : EIATTR_FRAME_SIZE
	.align		4
.L_18:
        /*003c*/ 	.byte	0x04, 0x11
        /*003e*/ 	.short	(.L_20 - .L_19)
	.align		4
.L_19:
        /*0040*/ 	.word	index@(_Z8randInitjP17curandStateXORWOWj)
        /*0044*/ 	.word	0x00000000


	//----- nvinfo : EIATTR_REGCOUNT
	.align		4
.L_20:
        /*0048*/ 	.byte	0x04, 0x2f
        /*004a*/ 	.short	(.L_22 - .L_21)
	.align		4
.L_21:
        /*004c*/ 	.word	index@(_Z7randomsP17curandStateXORWOWPj)
        /*0050*/ 	.word	0x00000016


	//----- nvinfo : EIATTR_FRAME_SIZE
	.align		4
.L_22:
        /*0054*/ 	.byte	0x04, 0x11
        /*0056*/ 	.short	(.L_24 - .L_23)
	.align		4
.L_23:
        /*0058*/ 	.word	index@(_Z7randomsP17curandStateXORWOWPj)
        /*005c*/ 	.word	0x00000000


	//----- nvinfo : EIATTR_MIN_STACK_SIZE
	.align		4
.L_24:
        /*0060*/ 	.byte	0x04, 0x12
        /*0062*/ 	.short	(.L_26 - .L_25)
	.align		4
.L_25:
        /*0064*/ 	.word	index@(_Z7randomsP17curandStateXORWOWPj)
        /*0068*/ 	.word	0x00000000


	//----- nvinfo : EIATTR_MIN_STACK_SIZE
	.align		4
.L_26:
        /*006c*/ 	.byte	0x04, 0x12
        /*006e*/ 	.short	(.L_28 - .L_27)
	.align		4
.L_27:
        /*0070*/ 	.word	index@(_Z8randInitjP17curandStateXORWOWj)
        /*0074*/ 	.word	0x00000000


	//----- nvinfo : EIATTR_MIN_STACK_SIZE
	.align		4
.L_28:
        /*0078*/ 	.byte	0x04, 0x12
        /*007a*/ 	.short	(.L_30 - .L_29)
	.align		4
.L_29:
        /*007c*/ 	.word	index@(_Z13populateStarsP17curandStateXORWOWPjjf)
        /*0080*/ 	.word	0x00000000


	//----- nvinfo : EIATTR_MIN_STACK_SIZE
	.align		4
.L_30:
        /*0084*/ 	.byte	0x04, 0x12
        /*0086*/ 	.short	(.L_32 - .L_31)
	.align		4
.L_31:
        /*0088*/ 	.word	index@(_Z5helloPcPi)
        /*008c*/ 	.word	0x00000000
.L_32:


//--------------------- .nv.compat                --------------------------
	.section	.nv.compat,"",@"SHT_CUDA_COMPAT_INFO"
	.align	4
        /*0000*/ 	.byte	0x02, 0x09, 0x00, 0x00, 0x02, 0x02, 0x01, 0x00, 0x02, 0x05, 0x05, 0x00, 0x03, 0x07, 0x01, 0x01
        /*0010*/ 	.byte	0x02, 0x03, 0x00, 0x00, 0x02, 0x06, 0x01, 0x00, 0x04, 0x0b, 0x08, 0x00, 0x09, 0x00, 0x00, 0x00
        /*0020*/ 	.byte	0x00, 0x00, 0x00, 0x00


//--------------------- .nv.info._Z7randomsP17curandStateXORWOWPj --------------------------
	.section	.nv.info._Z7randomsP17curandStateXORWOWPj,"",@"SHT_CUDA_INFO"
	.sectionflags	@""
	.align	4


	//----- nvinfo : EIATTR_CUDA_API_VERSION
	.align		4
        /*0000*/ 	.byte	0x04, 0x37
        /*0002*/ 	.short	(.L_34 - .L_33)
.L_33:
        /*0004*/ 	.word	0x00000082


	//----- nvinfo : EIATTR_KPARAM_INFO
	.align		4
.L_34:
        /*0008*/ 	.byte	0x04, 0x17
        /*000a*/ 	.short	(.L_36 - .L_35)
.L_35:
        /*000c*/ 	.word	0x00000000
        /*0010*/ 	.short	0x0001
        /*0012*/ 	.short	0x0008
        /*0014*/ 	.byte	0x00, 0xf5, 0x21, 0x00


	//----- nvinfo : EIATTR_KPARAM_INFO
	.align		4
.L_36:
        /*0018*/ 	.byte	0x04, 0x17
        /*001a*/ 	.short	(.L_38 - .L_37)
.L_37:
        /*001c*/ 	.word	0x00000000
        /*0020*/ 	.short	0x0000
        /*0022*/ 	.short	0x0000
        /*0024*/ 	.byte	0x00, 0xf5, 0x21, 0x00


	//----- nvinfo : EIATTR_SPARSE_MMA_MASK
	.align		4
.L_38:
        /*0028*/ 	.byte	0x03, 0x50
        /*002a*/ 	.short	0x0000


	//----- nvinfo : EIATTR_MAXREG_COUNT
	.align		4
        /*002c*/ 	.byte	0x03, 0x1b
        /*002e*/ 	.short	0x00ff


	//----- nvinfo : EIATTR_MERCURY_ISA_VERSION
	.align		4
        /*0030*/ 	.byte	0x03, 0x5f
        /*0032*/ 	.short	0x0101


	//----- nvinfo : EIATTR_VRC_CTA_INIT_COUNT
	.align		4
        /*0034*/ 	.byte	0x02, 0x4a
	.zero		1
	.zero		1


	//----- nvinfo : EIATTR_EXIT_INSTR_OFFSETS
	.align		4
        /*0038*/ 	.byte	0x04, 0x1c
        /*003a*/ 	.short	(.L_40 - .L_39)


	//   ....[0]....
.L_39:
        /*003c*/ 	.word	0x000001d0


	//----- nvinfo : EIATTR_CBANK_PARAM_SIZE
	.align		4
.L_40:
        /*0040*/ 	.byte	0x03, 0x19
        /*0042*/ 	.short	0x0010


	//----- nvinfo : EIATTR_PARAM_CBANK
	.align		4
        /*0044*/ 	.byte	0x04, 0x0a
        /*0046*/ 	.short	(.L_42 - .L_41)
	.align		4
.L_41:
        /*0048*/ 	.word	index@(.nv.constant0._Z7randomsP17curandStateXORWOWPj)
        /*004c*/ 	.short	0x0380
        /*004e*/ 	.short	0x0010


	//----- nvinfo : EIATTR_SW_WAR
	.align		4
.L_42:
        /*0050*/ 	.byte	0x04, 0x36
        /*0052*/ 	.short	(.L_44 - .L_43)
.L_43:
        /*0054*/ 	.word	0x00000008
.L_44:


//--------------------- .nv.info._Z8randInitjP17curandStateXORWOWj --------------------------
	.section	.nv.info._Z8randInitjP17curandStateXORWOWj,"",@"SHT_CUDA_INFO"
	.sectionflags	@""
	.align	4


	//----- nvinfo : EIATTR_CUDA_API_VERSION
	.align		4
        /*0000*/ 	.byte	0x04, 0x37
        /*0002*/ 	.short	(.L_46 - .L_45)
.L_45:
        /*0004*/ 	.word	0x00000082


	//----- nvinfo : EIATTR_KPARAM_INFO
	.align		4
.L_46:
        /*0008*/ 	.byte	0x04, 0x17
        /*000a*/ 	.short	(.L_48 - .L_47)
.L_47:
        /*000c*/ 	.word	0x00000000
        /*0010*/ 	.short	0x0002
        /*0012*/ 	.short	0x0010
        /*0014*/ 	.byte	0x00, 0xf0, 0x11, 0x00


	//----- nvinfo : EIATTR_KPARAM_INFO
	.align		4
.L_48:
        /*0018*/ 	.byte	0x04, 0x17
        /*001a*/ 	.short	(.L_50 - .L_49)
.L_49:
        /*001c*/ 	.word	0x00000000
        /*0020*/ 	.short	0x0001
        /*0022*/ 	.short	0x0008
        /*0024*/ 	.byte	0x00, 0xf5, 0x21, 0x00


	//----- nvinfo : EIATTR_KPARAM_INFO
	.align		4
.L_50:
        /*0028*/ 	.byte	0x04, 0x17
        /*002a*/ 	.short	(.L_52 - .L_51)
.L_51:
        /*002c*/ 	.word	0x00000000
        /*0030*/ 	.short	0x0000
        /*0032*/ 	.short	0x0000
        /*0034*/ 	.byte	0x00, 0xf0, 0x11, 0x00


	//----- nvinfo : EIATTR_SPARSE_MMA_MASK
	.align		4
.L_52:
        /*0038*/ 	.byte	0x03, 0x50
        /*003a*/ 	.short	0x0000


	//----- nvinfo : EIATTR_MAXREG_COUNT
	.align		4
        /*003c*/ 	.byte	0x03, 0x1b
        /*003e*/ 	.short	0x00ff


	//----- nvinfo : EIATTR_MERCURY_ISA_VERSION
	.align		4
        /*0040*/ 	.byte	0x03, 0x5f
        /*0042*/ 	.short	0x0101


	//----- nvinfo : EIATTR_VRC_CTA_INIT_COUNT
	.align		4
        /*0044*/ 	.byte	0x02, 0x4a
	.zero		1
	.zero		1


	//----- nvinfo : EIATTR_EXIT_INSTR_OFFSETS
	.align		4
        /*0048*/ 	.byte	0x04, 0x1c
        /*004a*/ 	.short	(.L_54 - .L_53)


	//   ....[0]....
.L_53:
        /*004c*/ 	.word	0x000000d0


	//   ....[1]....
        /*0050*/ 	.word	0x00000f30


	//----- nvinfo : EIATTR_CBANK_PARAM_SIZE
	.align		4
.L_54:
        /*0054*/ 	.byte	0x03, 0x19
        /*0056*/ 	.short	0x0014


	//----- nvinfo : EIATTR_PARAM_CBANK
	.align		4
        /*0058*/ 	.byte	0x04, 0x0a
        /*005a*/ 	.short	(.L_56 - .L_55)
	.align		4
.L_55:
        /*005c*/ 	.word	index@(.nv.constant0._Z8randInitjP17curandStateXORWOWj)
        /*0060*/ 	.short	0x0380
        /*0062*/ 	.short	0x0014


	//----- nvinfo : EIATTR_SW_WAR
	.align		4
.L_56:
        /*0064*/ 	.byte	0x04, 0x36
        /*0066*/ 	.short	(.L_58 - .L_57)
.L_57:
        /*0068*/ 	.word	0x00000008
.L_58:


//--------------------- .nv.info._Z13populateStarsP17curandStateXORWOWPjjf --------------------------
	.section	.nv.info._Z13populateStarsP17curandStateXORWOWPjjf,"",@"SHT_CUDA_INFO"
	.sectionflags	@""
	.align	4


	//----- nvinfo : EIATTR_CUDA_API_VERSION
	.align		4
        /*0000*/ 	.byte	0x04, 0x37
        /*0002*/ 	.short	(.L_60 - .L_59)
.L_59:
        /*0004*/ 	.word	0x00000082


	//----- nvinfo : EIATTR_KPARAM_INFO
	.align		4
.L_60:
        /*0008*/ 	.byte	0x04, 0x17
        /*000a*/ 	.short	(.L_62 - .L_61)
.L_61:
        /*000c*/ 	.word	0x00000000
        /*0010*/ 	.short	0x0003
        /*0012*/ 	.short	0x0014
        /*0014*/ 	.byte	0x00, 0xf0, 0x11, 0x00


	//----- nvinfo : EIATTR_KPARAM_INFO
	.align		4
.L_62:
        /*0018*/ 	.byte	0x04, 0x17
        /*001a*/ 	.short	(.L_64 - .L_63)
.L_63:
        /*001c*/ 	.word	0x00000000
        /*0020*/ 	.short	0x0002
        /*0022*/ 	.short	0x0010
        /*0024*/ 	.byte	0x00, 0xf0, 0x11, 0x00


	//----- nvinfo : EIATTR_KPARAM_INFO
	.align		4
.L_64:
        /*0028*/ 	.byte	0x04, 0x17
        /*002a*/ 	.short	(.L_66 - .L_65)
.L_65:
        /*002c*/ 	.word	0x00000000
        /*0030*/ 	.short	0x0001
        /*0032*/ 	.short	0x0008
        /*0034*/ 	.byte	0x00, 0xf5, 0x21, 0x00


	//----- nvinfo : EIATTR_KPARAM_INFO
	.align		4
.L_66:
        /*0038*/ 	.byte	0x04, 0x17
        /*003a*/ 	.short	(.L_68 - .L_67)
.L_67:
        /*003c*/ 	.word	0x00000000
        /*0040*/ 	.short	0x0000
        /*0042*/ 	.short	0x0000
        /*0044*/ 	.byte	0x00, 0xf5, 0x21, 0x00


	//----- nvinfo : EIATTR_SPARSE_MMA_MASK
	.align		4
.L_68:
        /*0048*/ 	.byte	0x03, 0x50
        /*004a*/ 	.short	0x0000


	//----- nvinfo : EIATTR_MAXREG_COUNT
	.align		4
        /*004c*/ 	.byte	0x03, 0x1b
        /*004e*/ 	.short	0x00ff


	//----- nvinfo : EIATTR_MERCURY_ISA_VERSION
	.align		4
        /*0050*/ 	.byte	0x03, 0x5f
        /*0052*/ 	.short	0x0101


	//----- nvinfo : EIATTR_VRC_CTA_INIT_COUNT
	.align		4
        /*0054*/ 	.byte	0x02, 0x4a
	.zero		1
	.zero		1


	//----- nvinfo : EIATTR_EXIT_INSTR_OFFSETS
	.align		4
        /*0058*/ 	.byte	0x04, 0x1c
        /*005a*/ 	.short	(.L_70 - .L_69)


	//   ....[0]....
.L_69:
        /*005c*/ 	.word	0x000000d0


	//   ....[1]....
        /*0060*/ 	.word	0x000002b0


	//   ....[2]....
        /*0064*/ 	.word	0x00000300


	//----- nvinfo : EIATTR_CBANK_PARAM_SIZE
	.align		4
.L_70:
        /*0068*/ 	.byte	0x03, 0x19
        /*006a*/ 	.short	0x0018


	//----- nvinfo : EIATTR_PARAM_CBANK
	.align		4
        /*006c*/ 	.byte	0x04, 0x0a
        /*006e*/ 	.short	(.L_72 - .L_71)
	.align		4
.L_71:
        /*0070*/ 	.word	index@(.nv.constant0._Z13populateStarsP17curandStateXORWOWPjjf)
        /*0074*/ 	.short	0x0380
        /*0076*/ 	.short	0x0018


	//----- nvinfo : EIATTR_SW_WAR
	.align		4
.L_72:
        /*0078*/ 	.byte	0x04, 0x36
        /*007a*/ 	.short	(.L_74 - .L_73)
.L_73:
        /*007c*/ 	.word	0x00000008
.L_74:


//--------------------- .nv.info._Z5helloPcPi     --------------------------
	.section	.nv.info._Z5helloPcPi,"",@"SHT_CUDA_INFO"
	.sectionflags	@""
	.align	4


	//----- nvinfo : EIATTR_CUDA_API_VERSION
	.align		4
        /*0000*/ 	.byte	0x04, 0x37
        /*0002*/ 	.short	(.L_76 - .L_75)
.L_75:
        /*0004*/ 	.word	0x00000082


	//----- nvinfo : EIATTR_KPARAM_INFO
	.align		4
.L_76:
        /*0008*/ 	.byte	0x04, 0x17
        /*000a*/ 	.short	(.L_78 - .L_77)
.L_77:
        /*000c*/ 	.word	0x00000000
        /*0010*/ 	.short	0x0001
        /*0012*/ 	.short	0x0008
        /*0014*/ 	.byte	0x00, 0xf5, 0x21, 0x00


	//----- nvinfo : EIATTR_KPARAM_INFO
	.align		4
.L_78:
        /*0018*/ 	.byte	0x04, 0x17
        /*001a*/ 	.short	(.L_80 - .L_79)
.L_79:
        /*001c*/ 	.word	0x00000000
        /*0020*/ 	.short	0x0000
        /*0022*/ 	.short	0x0000
        /*0024*/ 	.byte	0x00, 0xf5, 0x21, 0x00


	//----- nvinfo : EIATTR_SPARSE_MMA_MASK
	.align		4
.L_80:
        /*0028*/ 	.byte	0x03, 0x50
        /*002a*/ 	.short	0x0000


	//----- nvinfo : EIATTR_MAXREG_COUNT
	.align		4
        /*002c*/ 	.byte	0x03, 0x1b
        /*002e*/ 	.short	0x00ff


	//----- nvinfo : EIATTR_MERCURY_ISA_VERSION
	.align		4
        /*0030*/ 	.byte	0x03, 0x5f
        /*0032*/ 	.short	0x0101


	//----- nvinfo : EIATTR_VRC_CTA_INIT_COUNT
	.align		4
        /*0034*/ 	.byte	0x02, 0x4a
	.zero		1
	.zero		1


	//----- nvinfo : EIATTR_EXIT_INSTR_OFFSETS
	.align		4
        /*0038*/ 	.byte	0x04, 0x1c
        /*003a*/ 	.short	(.L_82 - .L_81)


	//   ....[0]....
.L_81:
        /*003c*/ 	.word	0x000000c0


	//----- nvinfo : EIATTR_CBANK_PARAM_SIZE
	.align		4
.L_82:
        /*0040*/ 	.byte	0x03, 0x19
        /*0042*/ 	.short	0x0010


	//----- nvinfo : EIATTR_PARAM_CBANK
	.align		4
        /*0044*/ 	.byte	0x04, 0x0a
        /*0046*/ 	.short	(.L_84 - .L_83)
	.align		4
.L_83:
        /*0048*/ 	.word	index@(.nv.constant0._Z5helloPcPi)
        /*004c*/ 	.short	0x0380
        /*004e*/ 	.short	0x0010


	//----- nvinfo : EIATTR_SW_WAR
	.align		4
.L_84:
        /*0050*/ 	.byte	0x04, 0x36
        /*0052*/ 	.short	(.L_86 - .L_85)
.L_85:
        /*0054*/ 	.word	0x00000008
.L_86:


//--------------------- .nv.callgraph             --------------------------
	.section	.nv.callgraph,"",@"SHT_CUDA_CALLGRAPH"
	.align	4
	.sectionentsize	8
	.align		4
        /*0000*/ 	.word	0x00000000
	.align		4
        /*0004*/ 	.word	0xffffffff
	.align		4
        /*0008*/ 	.word	0x00000000
	.align		4
        /*000c*/ 	.word	0xfffffffe
	.align		4
        /*0010*/ 	.word	0x00000000
	.align		4
        /*0014*/ 	.word	0xfffffffd
	.align		4
        /*0018*/ 	.word	0x00000000
	.align		4
        /*001c*/ 	.word	0xfffffffc


//--------------------- .nv.constant4             --------------------------
	.section	.nv.constant4,"a",@progbits
	.align	8
	.align		8
.nv.constant4:
        /*0000*/ 	.dword	precalc_xorwow_matrix
	.align		8
        /*0008*/ 	.dword	precalc_xorwow_offset_matrix
	.align		8
        /*0010*/ 	.dword	mrg32k3aM1
	.align		8
        /*0018*/ 	.dword	mrg32k3aM2
	.align		8
        /*0020*/ 	.dword	mrg32k3aM1SubSeq
	.align		8
        /*0028*/ 	.dword	mrg32k3aM2SubSeq
	.align		8
        /*0030*/ 	.dword	mrg32k3aM1Seq
	.align		8
        /*0038*/ 	.dword	mrg32k3aM2Seq


//--------------------- .nv.constant3             --------------------------
	.section	.nv.constant3,"a",@progbits
	.align	8
.nv.constant3:
	.type		__cr_lgamma_table,@object
	.size		__cr_lgamma_table,(.L_8 - __cr_lgamma_table)
__cr_lgamma_table:
        /*0000*/ 	.byte	0x00, 0x00, 0x00, 0x00, 0x00, 0x00, 0x00, 0x00, 0x00, 0x00, 0x00, 0x00, 0x00, 0x00, 0x00, 0x00
        /*0010*/ 	.byte	0xef, 0x39, 0xfa, 0xfe, 0x42, 0x2e, 0xe6, 0x3f, 0x02, 0x20, 0x2a, 0xfa, 0x0b, 0xab, 0xfc, 0x3f
        /*0020*/ 	.byte	0xf9, 0x2c, 0x92, 0x7c, 0xa7, 0x6c, 0x09, 0x40, 0xc9, 0x79, 0x44, 0x3c, 0x64, 0x26, 0x13, 0x40
        /*0030*/ 	.byte	0xca, 0x01, 0xcf, 0x3a, 0x27, 0x51, 0x1a, 0x40, 0x30, 0xcc, 0x2d, 0xf3, 0xe1, 0x0c, 0x21, 0x40
        /*0040*/ 	.byte	0x0d, 0xb7, 0xfc, 0x82, 0x8e, 0x35, 0x25, 0x40
.L_8:


//--------------------- .text._Z7randomsP17curandStateXORWOWPj --------------------------
	.section	.text._Z7randomsP17curandStateXORWOWPj,"ax",@progbits
	.align	128
        .global         _Z7randomsP17curandStateXORWOWPj
        .type           _Z7randomsP17curandStateXORWOWPj,@function
        .size           _Z7randomsP17curandStateXORWOWPj,(.L_x_10 - _Z7randomsP17curandStateXORWOWPj)
        .other          _Z7randomsP17curandStateXORWOWPj,@"STO_CUDA_ENTRY STV_DEFAULT"
_Z7randomsP17curandStateXORWOWPj:
.text._Z7randomsP17curandStateXORWOWPj:
[----:B------:R-:W-:Y:S01]  /*0000*/  LDC R1, c[0x0][0x37c] ;  /* 0x0000df00ff017b82 */ /* 0x000fe20000000800 */
[----:B------:R-:W0:Y:S07]  /*0010*/  S2R R15, SR_CTAID.X ;  /* 0x00000000000f7919 */ /* 0x000e2e0000002500 */
[----:B------:R-:W0:Y:S01]  /*0020*/  LDC.64 R2, c[0x0][0x380] ;  /* 0x0000e000ff027b82 */ /* 0x000e220000000a00 */
[----:B------:R-:W1:Y:S01]  /*0030*/  LDCU.64 UR4, c[0x0][0x358] ;  /* 0x00006b00ff0477ac */ /* 0x000e620008000a00 */
[----:B0-----:R-:W-:-:S05]  /*0040*/  IMAD.WIDE.U32 R2, R15, 0x30, R2 ;  /* 0x000000300f027825 */ /* 0x001fca00078e0002 */
[----:B-1----:R-:W2:Y:S04]  /*0050*/  LDG.E.64 R10, desc[UR4][R2.64] ;  /* 0x00000004020a7981 */ /* 0x002ea8000c1e1b00 */
[----:B------:R-:W3:Y:S04]  /*0060*/  LDG.E.64 R6, desc[UR4][R2.64+0x10] ;  /* 0x0000100402067981 */ /* 0x000ee8000c1e1b00 */
[----:B------:R-:W4:Y:S01]  /*0070*/  LDG.E.64 R4, desc[UR4][R2.64+0x8] ;  /* 0x0000080402047981 */ /* 0x000f22000c1e1b00 */
[----:B--2---:R-:W-:Y:S02]  /*0080*/  SHF.R.U32.HI R0, RZ, 0x2, R11 ;  /* 0x00000002ff007819 */ /* 0x004fe4000001160b */
[----:B------:R-:W-:-:S02]  /*0090*/  IADD3 R10, PT, PT, R10, 0x587c5, RZ ;  /* 0x000587c50a0a7810 */ /* 0x000fc40007ffe0ff */
[----:B------:R-:W-:Y:S01]  /*00a0*/  LOP3.LUT R0, R0, R11, RZ, 0x3c, !PT ;  /* 0x0000000b00007212 */ /* 0x000fe200078e3cff */
[----:B---3--:R-:W-:Y:S01]  /*00b0*/  IMAD.SHL.U32 R9, R7, 0x10, RZ ;  /* 0x0000001007097824 */ /* 0x008fe200078e00ff */
[----:B------:R-:W-:Y:S01]  /*00c0*/  MOV R17, R6 ;  /* 0x0000000600117202 */ /* 0x000fe20000000f00 */
[----:B------:R-:W-:Y:S01]  /*00d0*/  IMAD.MOV.U32 R18, RZ, RZ, R7 ;  /* 0x000000ffff127224 */ /* 0x000fe200078e0007 */
[----:B----4-:R-:W-:Y:S01]  /*00e0*/  MOV R16, R5 ;  /* 0x0000000500107202 */ /* 0x010fe20000000f00 */
[----:B------:R-:W-:-:S04]  /*00f0*/  IMAD.SHL.U32 R8, R0, 0x2, RZ ;  /* 0x0000000200087824 */ /* 0x000fc800078e00ff */
[----:B------:R-:W-:Y:S01]  /*0100*/  STG.E.64 desc[UR4][R2.64+0x8], R16 ;  /* 0x0000081002007986 */ /* 0x000fe2000c101b04 */
[----:B------:R-:W-:Y:S02]  /*0110*/  LOP3.LUT R0, R0, R8, R9, 0x96, !PT ;  /* 0x0000000800007212 */ /* 0x000fe400078e9609 */
[----:B------:R-:W0:Y:S02]  /*0120*/  LDC.64 R8, c[0x0][0x388] ;  /* 0x0000e200ff087b82 */ /* 0x000e240000000a00 */
[----:B------:R-:W-:-:S05]  /*0130*/  LOP3.LUT R19, R0, R7, RZ, 0x3c, !PT ;  /* 0x0000000700137212 */ /* 0x000fca00078e3cff */
[----:B------:R-:W-:Y:S01]  /*0140*/  IMAD.IADD R0, R19, 0x1, R10 ;  /* 0x0000000113007824 */ /* 0x000fe200078e020a */
[----:B------:R-:W-:Y:S03]  /*0150*/  STG.E.64 desc[UR4][R2.64+0x10], R18 ;  /* 0x0000101202007986 */ /* 0x000fe6000c101b04 */
[----:B------:R-:W-:-:S05]  /*0160*/  IMAD.HI.U32 R11, R0, 0x51eb851f, RZ ;  /* 0x51eb851f000b7827 */ /* 0x000fca00078e00ff */
[----:B------:R-:W-:-:S05]  /*0170*/  SHF.R.U32.HI R11, RZ, 0x5, R11 ;  /* 0x00000005ff0b7819 */ /* 0x000fca000001160b */
[----:B------:R-:W-:Y:S01]  /*0180*/  IMAD R13, R11, -0x64, R0 ;  /* 0xffffff9c0b0d7824 */ /* 0x000fe200078e0200 */
[----:B------:R-:W-:Y:S01]  /*0190*/  MOV R11, R4 ;  /* 0x00000004000b7202 */ /* 0x000fe20000000f00 */
[----:B0-----:R-:W-:-:S04]  /*01a0*/  IMAD.WIDE.U32 R4, R15, 0x4, R8 ;  /* 0x000000040f047825 */ /* 0x001fc800078e0008 */
[----:B------:R-:W-:Y:S04]  /*01b0*/  STG.E.64 desc[UR4][R2.64], R10 ;  /* 0x0000000a02007986 */ /* 0x000fe8000c101b04 */
[----:B------:R-:W-:Y:S01]  /*01c0*/  STG.E desc[UR4][R4.64], R13 ;  /* 0x0000000d04007986 */ /* 0x000fe2000c101904 */
[----:B------:R-:W-:Y:S05]  /*01d0*/  EXIT ;  /* 0x000000000000794d */ /* 0x000fea0003800000 */
.L_x_0:
[----:B------:R-:W-:-:S00]  /*01e0*/  BRA `(.L_x_0) ;  /* 0xfffffffc00fc7947 */ /* 0x000fc0000383ffff */
[----:B------:R-:W-:-:S00]  /*01f0*/  NOP ;  /* 0x0000000000007918 */ /* 0x000fc00000000000 */
        /* <DEDUP_REMOVED lines=8> */
.L_x_10:


//--------------------- .text._Z8randInitjP17curandStateXORWOWj --------------------------
	.section	.text._Z8randInitjP17curandStateXORWOWj,"ax",@progbits
	.align	128
        .global         _Z8randInitjP17curandStateXORWOWj
        .type           _Z8randInitjP17curandStateXORWOWj,@function
        .size           _Z8randInitjP17curandStateXORWOWj,(.L_x_11 - _Z8randInitjP17curandStateXORWOWj)
        .other          _Z8randInitjP17curandStateXORWOWj,@"STO_CUDA_ENTRY STV_DEFAULT"
_Z8randInitjP17curandStateXORWOWj:
.text._Z8randInitjP17curandStateXORWOWj:
[----:B------:R-:W-:Y:S01]  /*0000*/  LDC R1, c[0x0][0x37c] ;  /* 0x0000df00ff017b82 */ /* 0x000fe20000000800 */
[----:B------:R-:W0:Y:S07]  /*0010*/  S2R R0, SR_TID.X ;  /* 0x0000000000007919 */ /* 0x000e2e0000002100 */
[----:B------:R-:W0:Y:S01]  /*0020*/  S2UR UR6, SR_CTAID.X ;  /* 0x00000000000679c3 */ /* 0x000e220000002500 */
[----:B------:R-:W1:Y:S01]  /*0030*/  LDCU UR5, c[0x0][0x390] ;  /* 0x00007200ff0577ac */ /* 0x000e620008000800 */
[----:B------:R-:W2:Y:S06]  /*0040*/  S2R R2, SR_TID.Y ;  /* 0x0000000000027919 */ /* 0x000eac0000002200 */
[----:B------:R-:W0:Y:S08]  /*0050*/  LDC R3, c[0x0][0x360] ;  /* 0x0000d800ff037b82 */ /* 0x000e300000000800 */
[----:B------:R-:W2:Y:S08]  /*0060*/  S2UR UR4, SR_CTAID.Y ;  /* 0x00000000000479c3 */ /* 0x000eb00000002600 */
[----:B------:R-:W2:Y:S01]  /*0070*/  LDC R5, c[0x0][0x364] ;  /* 0x0000d900ff057b82 */ /* 0x000ea20000000800 */
[----:B0-----:R-:W-:-:S02]  /*0080*/  IMAD R0, R3, UR6, R0 ;  /* 0x0000000603007c24 */ /* 0x001fc4000f8e0200 */
[----:B--2---:R-:W-:Y:S01]  /*0090*/  IMAD R3, R5, UR4, R2 ;  /* 0x0000000405037c24 */ /* 0x004fe2000f8e0202 */
[----:B-1----:R-:W-:-:S03]  /*00a0*/  UIMAD UR4, UR5, UR5, URZ ;  /* 0x00000005050472a4 */ /* 0x002fc6000f8e02ff */
[----:B------:R-:W-:-:S05]  /*00b0*/  IMAD R3, R3, UR5, R0 ;  /* 0x0000000503037c24 */ /* 0x000fca000f8e0200 */
[----:B------:R-:W-:-:S13]  /*00c0*/  ISETP.GE.U32.AND P0, PT, R3, UR4, PT ;  /* 0x0000000403007c0c */ /* 0x000fda000bf06070 */
[----:B------:R-:W-:Y:S05]  /*00d0*/  @P0 EXIT ;  /* 0x000000000000094d */ /* 0x000fea0003800000 */
[----:B------:R-:W0:Y:S01]  /*00e0*/  LDC R0, c[0x0][0x380] ;  /* 0x0000e000ff007b82 */ /* 0x000e220000000800 */
[----:B------:R-:W1:Y:S01]  /*00f0*/  LDCU.64 UR10, c[0x0][0x358] ;  /* 0x00006b00ff0a77ac */ /* 0x000e620008000a00 */
[----:B------:R-:W-:Y:S02]  /*0100*/  IMAD.MOV.U32 R5, RZ, RZ, -0x75bd8fc ;  /* 0xf8a42704ff057424 */ /* 0x000fe400078e00ff */
[----:B------:R-:W-:Y:S01]  /*0110*/  IMAD.MOV.U32 R8, RZ, RZ, -0x23270784 ;  /* 0xdcd8f87cff087424 */ /* 0x000fe200078e00ff */
[----:B------:R-:W-:-:S03]  /*0120*/  UISETP.NE.AND UP0, UPT, UR6, URZ, UPT ;  /* 0x000000ff0600728c */ /* 0x000fc6000bf05270 */
[----:B------:R-:W2:Y:S01]  /*0130*/  LDC.64 R6, c[0x0][0x388] ;  /* 0x0000e200ff067b82 */ /* 0x000ea20000000a00 */
[----:B0-----:R-:W-:-:S05]  /*0140*/  LOP3.LUT R0, R0, 0xaad26b49, RZ, 0x3c, !PT ;  /* 0xaad26b4900007812 */ /* 0x001fca00078e3cff */
[----:B------:R-:W-:Y:S02]  /*0150*/  IMAD R0, R0, 0x4182bed5, RZ ;  /* 0x4182bed500007824 */ /* 0x000fe400078e02ff */
[----:B--2---:R-:W-:-:S03]  /*0160*/  IMAD.WIDE R6, R3, 0x30, R6 ;  /* 0x0000003003067825 */ /* 0x004fc600078e0206 */
[C---:B------:R-:W-:Y:S01]  /*0170*/  LOP3.LUT R4, R0.reuse, 0x159a55e5, RZ, 0x3c, !PT ;  /* 0x159a55e500047812 */ /* 0x040fe200078e3cff */
[C---:B------:R-:W-:Y:S02]  /*0180*/  VIADD R2, R0.reuse, 0xd9f6dc18 ;  /* 0xd9f6dc1800027836 */ /* 0x040fe40000000000 */
[C---:B------:R-:W-:Y:S02]  /*0190*/  VIADD R3, R0.reuse, 0x75bcd15 ;  /* 0x075bcd1500037836 */ /* 0x040fe40000000000 */
[----:B-1----:R0:W-:Y:S01]  /*01a0*/  STG.E.64 desc[UR10][R6.64+0x8], R4 ;  /* 0x0000080406007986 */ /* 0x0021e2000c101b0a */
[----:B------:R-:W-:-:S03]  /*01b0*/  VIADD R9, R0, 0x583f19 ;  /* 0x00583f1900097836 */ /* 0x000fc60000000000 */
[----:B------:R0:W-:Y:S04]  /*01c0*/  STG.E.64 desc[UR10][R6.64], R2 ;  /* 0x0000000206007986 */ /* 0x0001e8000c101b0a */
[----:B------:R0:W-:Y:S01]  /*01d0*/  STG.E.64 desc[UR10][R6.64+0x10], R8 ;  /* 0x0000100806007986 */ /* 0x0001e2000c101b0a */
[----:B------:R-:W-:Y:S05]  /*01e0*/  BRA.U !UP0, `(.L_x_1) ;  /* 0x0000000d08447547 */ /* 0x000fea000b800000 */
[----:B------:R-:W-:Y:S01]  /*01f0*/  IMAD.MOV.U32 R0, RZ, RZ, RZ ;  /* 0x000000ffff007224 */ /* 0x000fe200078e00ff */
[----:B------:R-:W-:Y:S01]  /*0200*/  UMOV UR8, UR6 ;  /* 0x0000000600087c82 */ /* 0x000fe20008000000 */
[----:B------:R-:W-:-:S05]  /*0210*/  UMOV UR5, URZ ;  /* 0x000000ff00057c82 */ /* 0x000fca0008000000 */
.L_x_6:
[----:B------:R-:W-:-:S04]  /*0220*/  ULOP3.LUT UR4, UR8, 0x3, URZ, 0xc0, !UPT ;  /* 0x0000000308047892 */ /* 0x000fc8000f8ec0ff */
[----:B------:R-:W-:-:S04]  /*0230*/  UISETP.NE.U32.AND UP0, UPT, UR4, URZ, UPT ;  /* 0x000000ff0400728c */ /* 0x000fc8000bf05070 */
[----:B------:R-:W-:-:S09]  /*0240*/  UISETP.NE.AND.EX UP0, UPT, URZ, URZ, UPT, UP0 ;  /* 0x000000ffff00728c */ /* 0x000fd2000bf05300 */
[----:B-1----:R-:W-:Y:S05]  /*0250*/  BRA.U !UP0, `(.L_x_2) ;  /* 0x0000000d08087547 */ /* 0x002fea000b800000 */
[----:B0-----:R-:W0:Y:S01]  /*0260*/  LDC.64 R8, c[0x4][RZ] ;  /* 0x01000000ff087b82 */ /* 0x001e220000000a00 */
[----:B------:R-:W-:Y:S01]  /*0270*/  UMOV UR4, URZ ;  /* 0x000000ff00047c82 */ /* 0x000fe20008000000 */
[----:B0-----:R-:W-:-:S07]  /*0280*/  IMAD.WIDE.U32 R8, R0, 0xc80, R8 ;  /* 0x00000c8000087825 */ /* 0x001fce00078e0008 */
.L_x_5:
[----:B-1----:R-:W-:Y:S01]  /*0290*/  IMAD.MOV.U32 R13, RZ, RZ, RZ ;  /* 0x000000ffff0d7224 */ /* 0x002fe200078e00ff */
[----:B------:R-:W-:Y:S01]  /*02a0*/  CS2R R2, SRZ ;  /* 0x0000000000027805 */ /* 0x000fe2000001ff00 */
[----:B------:R-:W-:Y:S01]  /*02b0*/  IMAD.MOV.U32 R15, RZ, RZ, RZ ;  /* 0x000000ffff0f7224 */ /* 0x000fe200078e00ff */
[----:B------:R-:W-:-:S07]  /*02c0*/  CS2R R4, SRZ ;  /* 0x0000000000047805 */ /* 0x000fce000001ff00 */
.L_x_4:
[----:B------:R-:W-:-:S05]  /*02d0*/  IMAD.WIDE.U32 R10, R15, 0x4, R6 ;  /* 0x000000040f0a7825 */ /* 0x000fca00078e0006 */
[----:B------:R0:W5:Y:S01]  /*02e0*/  LDG.E R12, desc[UR10][R10.64+0x4] ;  /* 0x0000040a0a0c7981 */ /* 0x000162000c1e1900 */
[----:B------:R-:W-:-:S07]  /*02f0*/  IMAD.MOV.U32 R17, RZ, RZ, RZ ;  /* 0x000000ffff117224 */ /* 0x000fce00078e00ff */
.L_x_3:
[----:B-----5:R-:W-:Y:S01]  /*0300*/  SHF.R.U32.HI R22, RZ, R17, R12 ;  /* 0x00000011ff167219 */ /* 0x020fe2000001160c */
[----:B0-----:R-:W-:-:S03]  /*0310*/  IMAD.SHL.U32 R10, R15, 0x20, RZ ;  /* 0x000000200f0a7824 */ /* 0x001fc600078e00ff */
[----:B------:R-:W-:Y:S01]  /*0320*/  LOP3.LUT R11, R22, 0x1, RZ, 0xc0, !PT ;  /* 0x00000001160b7812 */ /* 0x000fe200078ec0ff */
[----:B------:R-:W-:-:S03]  /*0330*/  IMAD.IADD R10, R10, 0x1, R17 ;  /* 0x000000010a0a7824 */ /* 0x000fc600078e0211 */
[----:B------:R-:W-:Y:S01]  /*0340*/  ISETP.NE.U32.AND P0, PT, R11, 0x1, PT ;  /* 0x000000010b00780c */ /* 0x000fe20003f05070 */
[----:B------:R-:W-:-:S03]  /*0350*/  IMAD R11, R10, 0x5, RZ ;  /* 0x000000050a0b7824 */ /* 0x000fc600078e02ff */
[----:B------:R-:W-:Y:S01]  /*0360*/  R2P PR, R22, 0x7e ;  /* 0x0000007e16007804 */ /* 0x000fe20000000000 */
[----:B------:R-:W-:-:S08]  /*0370*/  IMAD.WIDE.U32 R10, R11, 0x4, R8 ;  /* 0x000000040b0a7825 */ /* 0x000fd000078e0008 */
[----:B------:R-:W2:Y:S04]  /*0380*/  @!P0 LDG.E R14, desc[UR10][R10.64] ;  /* 0x0000000a0a0e8981 */ /* 0x000ea8000c1e1900 */
[----:B------:R-:W3:Y:S04]  /*0390*/  @P1 LDG.E R20, desc[UR10][R10.64+0x14] ;  /* 0x0000140a0a141981 */ /* 0x000ee8000c1e1900 */
[----:B------:R-:W4:Y:S04]  /*03a0*/  @P2 LDG.E R24, desc[UR10][R10.64+0x28] ;  /* 0x0000280a0a182981 */ /* 0x000f28000c1e1900 */
[----:B------:R-:W4:Y:S04]  /*03b0*/  @P3 LDG.E R26, desc[UR10][R10.64+0x3c] ;  /* 0x00003c0a0a1a3981 */ /* 0x000f28000c1e1900 */
[----:B------:R-:W4:Y:S04]  /*03c0*/  @P4 LDG.E R28, desc[UR10][R10.64+0x50] ;  /* 0x0000500a0a1c4981 */ /* 0x000f28000c1e1900 */
[----:B------:R-:W4:Y:S04]  /*03d0*/  @!P0 LDG.E R19, desc[UR10][R10.64+0x4] ;  /* 0x0000040a0a138981 */ /* 0x000f28000c1e1900 */
[----:B------:R-:W4:Y:S04]  /*03e0*/  @P5 LDG.E R23, desc[UR10][R10.64+0x64] ;  /* 0x0000640a0a175981 */ /* 0x000f28000c1e1900 */
[----:B------:R-:W4:Y:S04]  /*03f0*/  @!P0 LDG.E R16, desc[UR10][R10.64+0x8] ;  /* 0x0000080a0a108981 */ /* 0x000f28000c1e1900 */
[----:B------:R-:W4:Y:S04]  /*0400*/  @!P0 LDG.E R21, desc[UR10][R10.64+0xc] ;  /* 0x00000c0a0a158981 */ /* 0x000f28000c1e1900 */
[----:B------:R-:W4:Y:S04]  /*0410*/  @!P0 LDG.E R18, desc[UR10][R10.64+0x10] ;  /* 0x0000100a0a128981 */ /* 0x000f28000c1e1900 */
[----:B------:R-:W4:Y:S04]  /*0420*/  @P2 LDG.E R25, desc[UR10][R10.64+0x34] ;  /* 0x0000340a0a192981 */ /* 0x000f28000c1e1900 */
[----:B------:R-:W4:Y:S01]  /*0430*/  @P3 LDG.E R27, desc[UR10][R10.64+0x40] ;  /* 0x0000400a0a1b3981 */ /* 0x000f22000c1e1900 */
[----:B--2---:R-:W-:-:S03]  /*0440*/  @!P0 LOP3.LUT R13, R13, R14, RZ, 0x3c, !PT ;  /* 0x0000000e0d0d8212 */ /* 0x004fc600078e3cff */
[----:B------:R-:W2:Y:S01]  /*0450*/  @P1 LDG.E R14, desc[UR10][R10.64+0x1c] ;  /* 0x00001c0a0a0e1981 */ /* 0x000ea2000c1e1900 */
[----:B---3--:R-:W-:-:S03]  /*0460*/  @P1 LOP3.LUT R13, R13, R20, RZ, 0x3c, !PT ;  /* 0x000000140d0d1212 */ /* 0x008fc600078e3cff */
[----:B------:R-:W3:Y:S01]  /*0470*/  @P2 LDG.E R20, desc[UR10][R10.64+0x38] ;  /* 0x0000380a0a142981 */ /* 0x000ee2000c1e1900 */
[----:B----4-:R-:W-:-:S03]  /*0480*/  @P2 LOP3.LUT R13, R13, R24, RZ, 0x3c, !PT ;  /* 0x000000180d0d2212 */ /* 0x010fc600078e3cff */
[----:B------:R-:W4:Y:S01]  /*0490*/  @P6 LDG.E R24, desc[UR10][R10.64+0x78] ;  /* 0x0000780a0a186981 */ /* 0x000f22000c1e1900 */
[----:B------:R-:W-:-:S04]  /*04a0*/  @P3 LOP3.LUT R13, R13, R26, RZ, 0x3c, !PT ;  /* 0x0000001a0d0d3212 */ /* 0x000fc800078e3cff */
[----:B------:R-:W-:Y:S02]  /*04b0*/  @P4 LOP3.LUT R13, R13, R28, RZ, 0x3c, !PT ;  /* 0x0000001c0d0d4212 */ /* 0x000fe400078e3cff */
[----:B------:R-:W-:Y:S02]  /*04c0*/  @!P0 LOP3.LUT R4, R4, R19, RZ, 0x3c, !PT ;  /* 0x0000001304048212 */ /* 0x000fe400078e3cff */
[----:B------:R-:W3:Y:S01]  /*04d0*/  @P1 LDG.E R19, desc[UR10][R10.64+0x18] ;  /* 0x0000180a0a131981 */ /* 0x000ee2000c1e1900 */
[----:B------:R-:W-:-:S03]  /*04e0*/  @P5 LOP3.LUT R13, R13, R23, RZ, 0x3c, !PT ;  /* 0x000000170d0d5212 */ /* 0x000fc600078e3cff */
[----:B------:R-:W3:Y:S01]  /*04f0*/  @P2 LDG.E R23, desc[UR10][R10.64+0x2c] ;  /* 0x00002c0a0a172981 */ /* 0x000ee2000c1e1900 */
[----:B------:R-:W-:-:S03]  /*0500*/  @!P0 LOP3.LUT R5, R5, R16, RZ, 0x3c, !PT ;  /* 0x0000001005058212 */ /* 0x000fc600078e3cff */
[----:B------:R-:W3:Y:S01]  /*0510*/  @P1 LDG.E R16, desc[UR10][R10.64+0x24] ;  /* 0x0000240a0a101981 */ /* 0x000ee2000c1e1900 */
[----:B------:R-:W-:-:S03]  /*0520*/  @!P0 LOP3.LUT R2, R2, R21, RZ, 0x3c, !PT ;  /* 0x0000001502028212 */ /* 0x000fc600078e3cff */
[----:B------:R-:W3:Y:S01]  /*0530*/  @P1 LDG.E R21, desc[UR10][R10.64+0x20] ;  /* 0x0000200a0a151981 */ /* 0x000ee2000c1e1900 */
[----:B------:R-:W-:-:S03]  /*0540*/  @!P0 LOP3.LUT R3, R3, R18, RZ, 0x3c, !PT ;  /* 0x0000001203038212 */ /* 0x000fc600078e3cff */
[----:B------:R-:W3:Y:S01]  /*0550*/  @P2 LDG.E R18, desc[UR10][R10.64+0x30] ;  /* 0x0000300a0a122981 */ /* 0x000ee2000c1e1900 */
[----:B--2---:R-:W-:-:S03]  /*0560*/  @P1 LOP3.LUT R5, R5, R14, RZ, 0x3c, !PT ;  /* 0x0000000e05051212 */ /* 0x004fc600078e3cff */
[----:B------:R-:W2:Y:S01]  /*0570*/  @P3 LDG.E R14, desc[UR10][R10.64+0x44] ;  /* 0x0000440a0a0e3981 */ /* 0x000ea2000c1e1900 */
[----:B----4-:R-:W-:-:S03]  /*0580*/  @P6 LOP3.LUT R13, R13, R24, RZ, 0x3c, !PT ;  /* 0x000000180d0d6212 */ /* 0x010fc600078e3cff */
[----:B------:R-:W4:Y:S01]  /*0590*/  @P5 LDG.E R24, desc[UR10][R10.64+0x6c] ;  /* 0x00006c0a0a185981 */ /* 0x000f22000c1e1900 */
[----:B---3--:R-:W-:-:S03]  /*05a0*/  @P1 LOP3.LUT R4, R4, R19, RZ, 0x3c, !PT ;  /* 0x0000001304041212 */ /* 0x008fc600078e3cff */
[----:B------:R-:W3:Y:S01]  /*05b0*/  @P3 LDG.E R19, desc[UR10][R10.64+0x48] ;  /* 0x0000480a0a133981 */ /* 0x000ee2000c1e1900 */
[----:B------:R-:W-:-:S03]  /*05c0*/  @P2 LOP3.LUT R4, R4, R23, RZ, 0x3c, !PT ;  /* 0x0000001704042212 */ /* 0x000fc600078e3cff */
[----:B------:R-:W4:Y:S01]  /*05d0*/  @P4 LDG.E R23, desc[UR10][R10.64+0x5c] ;  /* 0x00005c0a0a174981 */ /* 0x000f22000c1e1900 */
[----:B------:R-:W-:-:S03]  /*05e0*/  @P1 LOP3.LUT R3, R3, R16, RZ, 0x3c, !PT ;  /* 0x0000001003031212 */ /* 0x000fc600078e3cff */
[----:B------:R-:W4:Y:S01]  /*05f0*/  @P3 LDG.E R16, desc[UR10][R10.64+0x4c] ;  /* 0x00004c0a0a103981 */ /* 0x000f22000c1e1900 */
[----:B------:R-:W-:-:S03]  /*0600*/  @P1 LOP3.LUT R2, R2, R21, RZ, 0x3c, !PT ;  /* 0x0000001502021212 */ /* 0x000fc600078e3cff */
[----:B------:R-:W4:Y:S01]  /*0610*/  @P4 LDG.E R21, desc[UR10][R10.64+0x54] ;  /* 0x0000540a0a154981 */ /* 0x000f22000c1e1900 */
[----:B------:R-:W-:-:S03]  /*0620*/  @P2 LOP3.LUT R5, R5, R18, RZ, 0x3c, !PT ;  /* 0x0000001205052212 */ /* 0x000fc600078e3cff */
[----:B------:R-:W4:Y:S01]  /*0630*/  @P4 LDG.E R18, desc[UR10][R10.64+0x58] ;  /* 0x0000580a0a124981 */ /* 0x000f22000c1e1900 */
[----:B------:R-:W-:Y:S02]  /*0640*/  @P2 LOP3.LUT R3, R3, R20, RZ, 0x3c, !PT ;  /* 0x0000001403032212 */ /* 0x000fe400078e3cff */
[----:B------:R-:W-:Y:S01]  /*0650*/  @P2 LOP3.LUT R2, R2, R25, RZ, 0x3c, !PT ;  /* 0x0000001902022212 */ /* 0x000fe200078e3cff */
[----:B------:R-:W4:Y:S04]  /*0660*/  @P4 LDG.E R20, desc[UR10][R10.64+0x60] ;  /* 0x0000600a0a144981 */ /* 0x000f28000c1e1900 */
[----:B------:R-:W4:Y:S01]  /*0670*/  @P5 LDG.E R25, desc[UR10][R10.64+0x68] ;  /* 0x0000680a0a195981 */ /* 0x000f22000c1e1900 */
[----:B------:R-:W-:Y:S02]  /*0680*/  LOP3.LUT P0, RZ, R22, 0x80, RZ, 0xc0, !PT ;  /* 0x0000008016ff7812 */ /* 0x000fe4000780c0ff */
[----:B------:R-:W-:-:S11]  /*0690*/  @P3 LOP3.LUT R4, R4, R27, RZ, 0x3c, !PT ;  /* 0x0000001b04043212 */ /* 0x000fd600078e3cff */
[----:B------:R-:W4:Y:S04]  /*06a0*/  @P0 LDG.E R26, desc[UR10][R10.64+0x8c] ;  /* 0x00008c0a0a1a0981 */ /* 0x000f28000c1e1900 */
[----:B------:R-:W4:Y:S01]  /*06b0*/  @P0 LDG.E R27, desc[UR10][R10.64+0x98] ;  /* 0x0000980a0a1b0981 */ /* 0x000f22000c1e1900 */
[----:B--2---:R-:W-:-:S03]  /*06c0*/  @P3 LOP3.LUT R5, R5, R14, RZ, 0x3c, !PT ;  /* 0x0000000e05053212 */ /* 0x004fc600078e3cff */
[----:B------:R-:W2:Y:S01]  /*06d0*/  @P5 LDG.E R14, desc[UR10][R10.64+0x74] ;  /* 0x0000740a0a0e5981 */ /* 0x000ea2000c1e1900 */
[----:B---3--:R-:W-:-:S03]  /*06e0*/  @P3 LOP3.LUT R2, R2, R19, RZ, 0x3c, !PT ;  /* 0x0000001302023212 */ /* 0x008fc600078e3cff */
[----:B------:R-:W3:Y:S01]  /*06f0*/  @P5 LDG.E R19, desc[UR10][R10.64+0x70] ;  /* 0x0000700a0a135981 */ /* 0x000ee2000c1e1900 */
[----:B----4-:R-:W-:-:S03]  /*0700*/  @P4 LOP3.LUT R2, R2, R23, RZ, 0x3c, !PT ;  /* 0x0000001702024212 */ /* 0x010fc600078e3cff */
        /* <DEDUP_REMOVED lines=9> */
[----:B------:R-:W4:Y:S01]  /*07a0*/  @P0 LDG.E R20, desc[UR10][R10.64+0x94] ;  /* 0x0000940a0a140981 */ /* 0x000f22000c1e1900 */
[----:B------:R-:W-:-:S03]  /*07b0*/  @P5 LOP3.LUT R4, R4, R25, RZ, 0x3c, !PT ;  /* 0x0000001904045212 */ /* 0x000fc600078e3cff */
[----:B------:R-:W4:Y:S04]  /*07c0*/  @P0 LDG.E R25, desc[UR10][R10.64+0x90] ;  /* 0x0000900a0a190981 */ /* 0x000f28000c1e1900 */
[----:B------:R-:W4:Y:S01]  /*07d0*/  @P0 LDG.E R24, desc[UR10][R10.64+0x9c] ;  /* 0x00009c0a0a180981 */ /* 0x000f22000c1e1900 */
[----:B------:R-:W-:Y:S02]  /*07e0*/  @P0 LOP3.LUT R13, R13, R26, RZ, 0x3c, !PT ;  /* 0x0000001a0d0d0212 */ /* 0x000fe400078e3cff */
[----:B--2---:R-:W-:Y:S02]  /*07f0*/  @P5 LOP3.LUT R3, R3, R14, RZ, 0x3c, !PT ;  /* 0x0000000e03035212 */ /* 0x004fe400078e3cff */
[----:B---3--:R-:W-:-:S04]  /*0800*/  @P5 LOP3.LUT R2, R2, R19, RZ, 0x3c, !PT ;  /* 0x0000001302025212 */ /* 0x008fc800078e3cff */
[----:B----4-:R-:W-:Y:S02]  /*0810*/  @P6 LOP3.LUT R2, R2, R23, RZ, 0x3c, !PT ;  /* 0x0000001702026212 */ /* 0x010fe400078e3cff */
[----:B------:R-:W-:Y:S02]  /*0820*/  @P6 LOP3.LUT R5, R5, R16, RZ, 0x3c, !PT ;  /* 0x0000001005056212 */ /* 0x000fe400078e3cff */
[----:B------:R-:W-:Y:S02]  /*0830*/  @P6 LOP3.LUT R4, R4, R21, RZ, 0x3c, !PT ;  /* 0x0000001504046212 */ /* 0x000fe400078e3cff */
[----:B------:R-:W-:Y:S02]  /*0840*/  @P6 LOP3.LUT R3, R3, R18, RZ, 0x3c, !PT ;  /* 0x0000001203036212 */ /* 0x000fe400078e3cff */
[----:B------:R-:W-:Y:S02]  /*0850*/  @P0 LOP3.LUT R2, R2, R27, RZ, 0x3c, !PT ;  /* 0x0000001b02020212 */ /* 0x000fe400078e3cff */
[----:B------:R-:W-:-:S02]  /*0860*/  @P0 LOP3.LUT R5, R5, R20, RZ, 0x3c, !PT ;  /* 0x0000001405050212 */ /* 0x000fc400078e3cff */
[----:B------:R-:W-:Y:S02]  /*0870*/  @P0 LOP3.LUT R4, R4, R25, RZ, 0x3c, !PT ;  /* 0x0000001904040212 */ /* 0x000fe400078e3cff */
[----:B------:R-:W-:Y:S02]  /*0880*/  @P0 LOP3.LUT R3, R3, R24, RZ, 0x3c, !PT ;  /* 0x0000001803030212 */ /* 0x000fe400078e3cff */
[----:B------:R-:W-:-:S13]  /*0890*/  R2P PR, R22.B1, 0x7f ;  /* 0x0000007f16007804 */ /* 0x000fda0000001000 */
[----:B------:R-:W2:Y:S04]  /*08a0*/  @P0 LDG.E R16, desc[UR10][R10.64+0xa0] ;  /* 0x0000a00a0a100981 */ /* 0x000ea8000c1e1900 */
[----:B------:R-:W3:Y:S04]  /*08b0*/  @P1 LDG.E R18, desc[UR10][R10.64+0xb4] ;  /* 0x0000b40a0a121981 */ /* 0x000ee8000c1e1900 */
[----:B------:R-:W4:Y:S04]  /*08c0*/  @P2 LDG.E R20, desc[UR10][R10.64+0xc8] ;  /* 0x0000c80a0a142981 */ /* 0x000f28000c1e1900 */
        /* <DEDUP_REMOVED lines=28> */
[----:B--2---:R-:W-:Y:S02]  /*0a90*/  @P0 LOP3.LUT R3, R3, R16, RZ, 0x3c, !PT ;  /* 0x0000001003030212 */ /* 0x004fe400078e3cff */
[----:B------:R-:W-:Y:S01]  /*0aa0*/  LOP3.LUT P0, RZ, R22, 0x8000, RZ, 0xc0, !PT ;  /* 0x0000800016ff7812 */ /* 0x000fe2000780c0ff */
        /* <DEDUP_REMOVED lines=8> */
[----:B------:R-:W4:Y:S04]  /*0b30*/  @P4 LDG.E R14, desc[UR10][R10.64+0x100] ;  /* 0x0001000a0a0e4981 */ /* 0x000f28000c1e1900 */
[----:B------:R-:W4:Y:S01]  /*0b40*/  @P4 LDG.E R22, desc[UR10][R10.64+0xf8] ;  /* 0x0000f80a0a164981 */ /* 0x000f22000c1e1900 */
[----:B------:R-:W-:Y:S02]  /*0b50*/  @P1 LOP3.LUT R3, R3, R26, RZ, 0x3c, !PT ;  /* 0x0000001a03031212 */ /* 0x000fe400078e3cff */
[----:B------:R-:W-:Y:S02]  /*0b60*/  @P2 LOP3.LUT R2, R2, R23, RZ, 0x3c, !PT ;  /* 0x0000001702022212 */ /* 0x000fe400078e3cff */
[----:B------:R-:W-:Y:S01]  /*0b70*/  @P2 LOP3.LUT R4, R4, R21, RZ, 0x3c, !PT ;  /* 0x0000001504042212 */ /* 0x000fe200078e3cff */
[----:B------:R-:W4:Y:S01]  /*0b80*/  @P5 LDG.E R23, desc[UR10][R10.64+0x110] ;  /* 0x0001100a0a175981 */ /* 0x000f22000c1e1900 */
[----:B------:R-:W-:-:S03]  /*0b90*/  @P3 LOP3.LUT R2, R2, R27, RZ, 0x3c, !PT ;  /* 0x0000001b02023212 */ /* 0x000fc600078e3cff */
[----:B------:R-:W4:Y:S01]  /*0ba0*/  @P5 LDG.E R21, desc[UR10][R10.64+0x108] ;  /* 0x0001080a0a155981 */ /* 0x000f22000c1e1900 */
[----:B------:R-:W-:Y:S02]  /*0bb0*/  @P6 LOP3.LUT R13, R13, R28, RZ, 0x3c, !PT ;  /* 0x0000001c0d0d6212 */ /* 0x000fe400078e3cff */
[----:B------:R-:W-:Y:S01]  /*0bc0*/  @P3 LOP3.LUT R4, R4, R25, RZ, 0x3c, !PT ;  /* 0x0000001904043212 */ /* 0x000fe200078e3cff */
[----:B------:R-:W4:Y:S01]  /*0bd0*/  @P0 LDG.E R27, desc[UR10][R10.64+0x130] ;  /* 0x0001300a0a1b0981 */ /* 0x000f22000c1e1900 */
[----:B------:R-:W-:-:S03]  /*0be0*/  @P4 LOP3.LUT R2, R2, R19, RZ, 0x3c, !PT ;  /* 0x0000001302024212 */ /* 0x000fc600078e3cff */
[----:B------:R-:W4:Y:S01]  /*0bf0*/  @P6 LDG.E R19, desc[UR10][R10.64+0x11c] ;  /* 0x00011c0a0a136981 */ /* 0x000f22000c1e1900 */
[----:B------:R-:W-:-:S03]  /*0c00*/  @P4 LOP3.LUT R4, R4, R29, RZ, 0x3c, !PT ;  /* 0x0000001d04044212 */ /* 0x000fc600078e3cff */
        /* <DEDUP_REMOVED lines=14> */
[----:B------:R-:W-:-:S05]  /*0cf0*/  VIADD R17, R17, 0x10 ;  /* 0x0000001011117836 */ /* 0x000fca0000000000 */
[----:B------:R-:W-:Y:S02]  /*0d00*/  ISETP.NE.AND P1, PT, R17, 0x20, PT ;  /* 0x000000201100780c */ /* 0x000fe40003f25270 */
[----:B------:R-:W-:Y:S02]  /*0d10*/  @P5 LOP3.LUT R2, R2, R23, RZ, 0x3c, !PT ;  /* 0x0000001702025212 */ /* 0x000fe400078e3cff */
[----:B------:R-:W-:-:S04]  /*0d20*/  @P5 LOP3.LUT R4, R4, R21, RZ, 0x3c, !PT ;  /* 0x0000001504045212 */ /* 0x000fc800078e3cff */
[----:B------:R-:W-:Y:S02]  /*0d30*/  @P6 LOP3.LUT R4, R4, R19, RZ, 0x3c, !PT ;  /* 0x0000001304046212 */ /* 0x000fe400078e3cff */
[----:B------:R-:W-:Y:S02]  /*0d40*/  @P6 LOP3.LUT R2, R2, R25, RZ, 0x3c, !PT ;  /* 0x0000001902026212 */ /* 0x000fe400078e3cff */
[----:B------:R-:W-:Y:S02]  /*0d50*/  @P0 LOP3.LUT R4, R4, R27, RZ, 0x3c, !PT ;  /* 0x0000001b04040212 */ /* 0x000fe400078e3cff */
[----:B------:R-:W-:Y:S02]  /*0d60*/  @P0 LOP3.LUT R2, R2, R29, RZ, 0x3c, !PT ;  /* 0x0000001d02020212 */ /* 0x000fe400078e3cff */
[----:B--2---:R-:W-:Y:S02]  /*0d70*/  @P5 LOP3.LUT R5, R5, R16, RZ, 0x3c, !PT ;  /* 0x0000001005055212 */ /* 0x004fe400078e3cff */
[----:B---3--:R-:W-:-:S02]  /*0d80*/  @P5 LOP3.LUT R3, R3, R18, RZ, 0x3c, !PT ;  /* 0x0000001203035212 */ /* 0x008fc400078e3cff */
[----:B----4-:R-:W-:Y:S02]  /*0d90*/  @P6 LOP3.LUT R5, R5, R20, RZ, 0x3c, !PT ;  /* 0x0000001405056212 */ /* 0x010fe400078e3cff */
[----:B------:R-:W-:Y:S02]  /*0da0*/  @P6 LOP3.LUT R3, R3, R14, RZ, 0x3c, !PT ;  /* 0x0000000e03036212 */ /* 0x000fe400078e3cff */
[----:B------:R-:W-:Y:S02]  /*0db0*/  @P0 LOP3.LUT R5, R5, R22, RZ, 0x3c, !PT ;  /* 0x0000001605050212 */ /* 0x000fe400078e3cff */
[----:B------:R-:W-:Y:S01]  /*0dc0*/  @P0 LOP3.LUT R3, R3, R24, RZ, 0x3c, !PT ;  /* 0x0000001803030212 */ /* 0x000fe200078e3cff */
[----:B------:R-:W-:Y:S06]  /*0dd0*/  @P1 BRA `(.L_x_3) ;  /* 0xfffffff400481947 */ /* 0x000fec000383ffff */
[----:B------:R-:W-:-:S05]  /*0de0*/  VIADD R15, R15, 0x1 ;  /* 0x000000010f0f7836 */ /* 0x000fca0000000000 */
[----:B------:R-:W-:-:S13]  /*0df0*/  ISETP.NE.AND P0, PT, R15, 0x5, PT ;  /* 0x000000050f00780c */ /* 0x000fda0003f05270 */
[----:B------:R-:W-:Y:S05]  /*0e00*/  @P0 BRA `(.L_x_4) ;  /* 0xfffffff400300947 */ /* 0x000fea000383ffff */
[----:B------:R1:W-:Y:S01]  /*0e10*/  STG.E.64 desc[UR10][R6.64+0x8], R4 ;  /* 0x0000080406007986 */ /* 0x0003e2000c101b0a */
[----:B------:R-:W-:Y:S02]  /*0e20*/  ULOP3.LUT UR7, UR8, 0x3, URZ, 0xc0, !UPT ;  /* 0x0000000308077892 */ /* 0x000fe4000f8ec0ff */
[----:B------:R-:W-:Y:S01]  /*0e30*/  UIADD3 UR4, UPT, UPT, UR4, 0x1, URZ ;  /* 0x0000000104047890 */ /* 0x000fe2000fffe0ff */
[----:B------:R1:W-:Y:S03]  /*0e40*/  STG.E.64 desc[UR10][R6.64+0x10], R2 ;  /* 0x0000100206007986 */ /* 0x0003e6000c101b0a */
[----:B------:R-:W-:Y:S01]  /*0e50*/  UISETP.GE.U32.AND UP0, UPT, UR4, UR7, UPT ;  /* 0x000000070400728c */ /* 0x000fe2000bf06070 */
[----:B------:R1:W-:Y:S08]  /*0e60*/  STG.E desc[UR10][R6.64+0x4], R13 ;  /* 0x0000040d06007986 */ /* 0x0003f0000c10190a */
[----:B------:R-:W-:Y:S05]  /*0e70*/  BRA.U !UP0, `(.L_x_5) ;  /* 0xfffffff508047547 */ /* 0x000fea000b83ffff */
.L_x_2:
[----:B------:R-:W-:Y:S01]  /*0e80*/  UISETP.GT.U32.AND UP0, UPT, UR8, 0x3, UPT ;  /* 0x000000030800788c */ /* 0x000fe2000bf04070 */
[----:B------:R-:W-:Y:S01]  /*0e90*/  VIADD R0, R0, 0x1 ;  /* 0x0000000100007836 */ /* 0x000fe20000000000 */
[----:B------:R-:W-:Y:S02]  /*0ea0*/  USHF.R.U64 UR4, UR8, 0x2, UR5 ;  /* 0x0000000208047899 */ /* 0x000fe40008001205 */
[----:B------:R-:W-:Y:S02]  /*0eb0*/  UISETP.GT.U32.AND.EX UP0, UPT, UR5, URZ, UPT, UP0 ;  /* 0x000000ff0500728c */ /* 0x000fe4000bf04100 */
[----:B------:R-:W-:-:S03]  /*0ec0*/  USHF.R.U32.HI UR7, URZ, 0x2, UR5 ;  /* 0x00000002ff077899 */ /* 0x000fc60008011605 */
[----:B------:R-:W-:-:S04]  /*0ed0*/  UMOV UR8, UR4 ;  /* 0x0000000400087c82 */ /* 0x000fc80008000000 */
[----:B------:R-:W-:Y:S01]  /*0ee0*/  UMOV UR5, UR7 ;  /* 0x0000000700057c82 */ /* 0x000fe20008000000 */
[----:B------:R-:W-:Y:S05]  /*0ef0*/  BRA.U UP0, `(.L_x_6) ;  /* 0xfffffff100c87547 */ /* 0x000fea000b83ffff */
.L_x_1:
[----:B------:R-:W-:Y:S04]  /*0f00*/  STG.E.64 desc[UR10][R6.64+0x18], RZ ;  /* 0x000018ff06007986 */ /* 0x000fe8000c101b0a */
[----:B------:R-:W-:Y:S04]  /*0f10*/  STG.E desc[UR10][R6.64+0x20], RZ ;  /* 0x000020ff06007986 */ /* 0x000fe8000c10190a */
[----:B------:R-:W-:Y:S01]  /*0f20*/  STG.E.64 desc[UR10][R6.64+0x28], RZ ;  /* 0x000028ff06007986 */ /* 0x000fe2000c101b0a */
[----:B------:R-:W-:Y:S05]  /*0f30*/  EXIT ;  /* 0x000000000000794d */ /* 0x000fea0003800000 */
.L_x_7:
        /* <DEDUP_REMOVED lines=12> */
.L_x_11:


//--------------------- .text._Z13populateStarsP17curandStateXORWOWPjjf --------------------------
	.section	.text._Z13populateStarsP17curandStateXORWOWPjjf,"ax",@progbits
	.align	128
        .global         _Z13populateStarsP17curandStateXORWOWPjjf
        .type           _Z13populateStarsP17curandStateXORWOWPjjf,@function
        .size           _Z13populateStarsP17curandStateXORWOWPjjf,(.L_x_12 - _Z13populateStarsP17curandStateXORWOWPjjf)
        .other          _Z13populateStarsP17curandStateXORWOWPjjf,@"STO_CUDA_ENTRY STV_DEFAULT"
_Z13populateStarsP17curandStateXORWOWPjjf:
.text._Z13populateStarsP17curandStateXORWOWPjjf:
        /* <DEDUP_REMOVED lines=8> */
[----:B0-----:R-:W-:Y:S01]  /*0080*/  IMAD R0, R3, UR4, R0 ;  /* 0x0000000403007c24 */ /* 0x001fe2000f8e0200 */
[----:B-1----:R-:W-:Y:S01]  /*0090*/  UIMAD UR4, UR6, UR6, URZ ;  /* 0x00000006060472a4 */ /* 0x002fe2000f8e02ff */
[----:B--2---:R-:W-:-:S04]  /*00a0*/  IMAD R3, R5, UR5, R2 ;  /* 0x0000000505037c24 */ /* 0x004fc8000f8e0202 */
[----:B------:R-:W-:-:S05]  /*00b0*/  IMAD R0, R3, UR6, R0 ;  /* 0x0000000603007c24 */ /* 0x000fca000f8e0200 */
[----:B------:R-:W-:-:S13]  /*00c0*/  ISETP.GE.U32.AND P0, PT, R0, UR4, PT ;  /* 0x0000000400007c0c */ /* 0x000fda000bf06070 */
[----:B------:R-:W-:Y:S05]  /*00d0*/  @P0 EXIT ;  /* 0x000000000000094d */ /* 0x000fea0003800000 */
[----:B------:R-:W0:Y:S01]  /*00e0*/  LDC.64 R2, c[0x0][0x380] ;  /* 0x0000e000ff027b82 */ /* 0x000e220000000a00 */
[----:B------:R-:W1:Y:S01]  /*00f0*/  LDCU.64 UR4, c[0x0][0x358] ;  /* 0x00006b00ff0477ac */ /* 0x000e620008000a00 */
[----:B------:R-:W2:Y:S01]  /*0100*/  LDCU UR6, c[0x0][0x394] ;  /* 0x00007280ff0677ac */ /* 0x000ea20008000800 */
[----:B0-----:R-:W-:-:S05]  /*0110*/  IMAD.WIDE R2, R0, 0x30, R2 ;  /* 0x0000003000027825 */ /* 0x001fca00078e0202 */
[----:B-1----:R-:W3:Y:S04]  /*0120*/  LDG.E.64 R8, desc[UR4][R2.64] ;  /* 0x0000000402087981 */ /* 0x002ee8000c1e1b00 */
[----:B------:R-:W4:Y:S04]  /*0130*/  LDG.E.64 R4, desc[UR4][R2.64+0x10] ;  /* 0x0000100402047981 */ /* 0x000f28000c1e1b00 */
[----:B------:R-:W5:Y:S01]  /*0140*/  LDG.E.64 R6, desc[UR4][R2.64+0x8] ;  /* 0x0000080402067981 */ /* 0x000f62000c1e1b00 */
[----:B---3--:R-:W-:Y:S02]  /*0150*/  SHF.R.U32.HI R10, RZ, 0x2, R9 ;  /* 0x00000002ff0a7819 */ /* 0x008fe40000011609 */
[----:B------:R-:W-:-:S02]  /*0160*/  IADD3 R12, PT, PT, R8, 0x587c5, RZ ;  /* 0x000587c5080c7810 */ /* 0x000fc40007ffe0ff */
[----:B------:R-:W-:Y:S01]  /*0170*/  LOP3.LUT R10, R10, R9, RZ, 0x3c, !PT ;  /* 0x000000090a0a7212 */ /* 0x000fe200078e3cff */
[----:B----4-:R-:W-:Y:S01]  /*0180*/  IMAD.SHL.U32 R9, R5, 0x10, RZ ;  /* 0x0000001005097824 */ /* 0x010fe200078e00ff */
[----:B------:R-:W-:Y:S02]  /*0190*/  MOV R14, R5 ;  /* 0x00000005000e7202 */ /* 0x000fe40000000f00 */
[----:B-----5:R-:W-:Y:S01]  /*01a0*/  MOV R13, R6 ;  /* 0x00000006000d7202 */ /* 0x020fe20000000f00 */
[----:B------:R-:W-:-:S04]  /*01b0*/  IMAD.SHL.U32 R11, R10, 0x2, RZ ;  /* 0x000000020a0b7824 */ /* 0x000fc800078e00ff */
[----:B------:R0:W-:Y:S01]  /*01c0*/  STG.E.64 desc[UR4][R2.64], R12 ;  /* 0x0000000c02007986 */ /* 0x0001e2000c101b04 */
[----:B------:R-:W-:Y:S01]  /*01d0*/  LOP3.LUT R10, R10, R11, R9, 0x96, !PT ;  /* 0x0000000b0a0a7212 */ /* 0x000fe200078e9609 */
[----:B------:R-:W-:Y:S02]  /*01e0*/  HFMA2 R9, -RZ, RZ, 0.1171875, 0 ;  /* 0x2f800000ff097431 */ /* 0x000fe400000001ff */
[----:B------:R-:W-:Y:S01]  /*01f0*/  IMAD.MOV.U32 R11, RZ, RZ, R4 ;  /* 0x000000ffff0b7224 */ /* 0x000fe200078e0004 */
[----:B------:R-:W-:Y:S01]  /*0200*/  LOP3.LUT R15, R10, R5, RZ, 0x3c, !PT ;  /* 0x000000050a0f7212 */ /* 0x000fe200078e3cff */
[----:B------:R-:W-:-:S04]  /*0210*/  IMAD.MOV.U32 R10, RZ, RZ, R7 ;  /* 0x000000ffff0a7224 */ /* 0x000fc800078e0007 */
[----:B------:R-:W-:Y:S01]  /*0220*/  IMAD.IADD R8, R15, 0x1, R12 ;  /* 0x000000010f087824 */ /* 0x000fe200078e020c */
[----:B------:R0:W-:Y:S04]  /*0230*/  STG.E.64 desc[UR4][R2.64+0x10], R14 ;  /* 0x0000100e02007986 */ /* 0x0001e8000c101b04 */
[----:B------:R-:W-:Y:S01]  /*0240*/  I2FP.F32.U32 R8, R8 ;  /* 0x0000000800087245 */ /* 0x000fe20000201000 */
[----:B------:R0:W-:Y:S04]  /*0250*/  STG.E.64 desc[UR4][R2.64+0x8], R10 ;  /* 0x0000080a02007986 */ /* 0x0001e8000c101b04 */
[----:B------:R-:W-:-:S05]  /*0260*/  FFMA R8, R8, R9, 1.1641532182693481445e-10 ;  /* 0x2f00000008087423 */ /* 0x000fca0000000009 */
[----:B--2---:R-:W-:-:S13]  /*0270*/  FSETP.GT.AND P0, PT, R8, UR6, PT ;  /* 0x0000000608007c0b */ /* 0x004fda000bf04000 */
[----:B------:R-:W1:Y:S02]  /*0280*/  @P0 LDC.64 R8, c[0x0][0x388] ;  /* 0x0000e200ff080b82 */ /* 0x000e640000000a00 */
[----:B-1----:R-:W-:-:S05]  /*0290*/  @P0 IMAD.WIDE R4, R0, 0x4, R8 ;  /* 0x0000000400040825 */ /* 0x002fca00078e0208 */
[----:B------:R0:W-:Y:S01]  /*02a0*/  @P0 STG.E desc[UR4][R4.64], RZ ;  /* 0x000000ff04000986 */ /* 0x0001e2000c101904 */
[----:B------:R-:W-:Y:S05]  /*02b0*/  @P0 EXIT ;  /* 0x000000000000094d */ /* 0x000fea0003800000 */
[----:B0-----:R-:W0:Y:S01]  /*02c0*/  LDC.64 R2, c[0x0][0x388] ;  /* 0x0000e200ff027b82 */ /* 0x001e220000000a00 */
[----:B------:R-:W-:Y:S01]  /*02d0*/  MOV R5, 0x1 ;  /* 0x0000000100057802 */ /* 0x000fe20000000f00 */
[----:B0-----:R-:W-:-:S05]  /*02e0*/  IMAD.WIDE R2, R0, 0x4, R2 ;  /* 0x0000000400027825 */ /* 0x001fca00078e0202 */
[----:B------:R-:W-:Y:S01]  /*02f0*/  STG.E desc[UR4][R2.64], R5 ;  /* 0x0000000502007986 */ /* 0x000fe2000c101904 */
[----:B------:R-:W-:Y:S05]  /*0300*/  EXIT ;  /* 0x000000000000794d */ /* 0x000fea0003800000 */
.L_x_8:
        /* <DEDUP_REMOVED lines=15> */
.L_x_12:


//--------------------- .text._Z5helloPcPi        --------------------------
	.section	.text._Z5helloPcPi,"ax",@progbits
	.align	128
        .global         _Z5helloPcPi
        .type           _Z5helloPcPi,@function
        .size           _Z5helloPcPi,(.L_x_13 - _Z5helloPcPi)
        .other          _Z5helloPcPi,@"STO_CUDA_ENTRY STV_DEFAULT"
_Z5helloPcPi:
.text._Z5helloPcPi:
[----:B------:R-:W-:Y:S01]  /*0000*/  LDC R1, c[0x0][0x37c] ;  /* 0x0000df00ff017b82 */ /* 0x000fe20000000800 */
[----:B------:R-:W0:Y:S07]  /*0010*/  S2R R5, SR_TID.X ;  /* 0x0000000000057919 */ /* 0x000e2e0000002100 */
[----:B------:R-:W1:Y:S01]  /*0020*/  LDC.64 R2, c[0x0][0x388] ;  /* 0x0000e200ff027b82 */ /* 0x000e620000000a00 */
[----:B------:R-:W0:Y:S01]  /*0030*/  LDCU.64 UR6, c[0x0][0x380] ;  /* 0x00007000ff0677ac */ /* 0x000e220008000a00 */
[----:B------:R-:W2:Y:S01]  /*0040*/  LDCU.64 UR4, c[0x0][0x358] ;  /* 0x00006b00ff0477ac */ /* 0x000ea20008000a00 */
[C---:B0-----:R-:W-:Y:S01]  /*0050*/  IADD3 R4, P0, PT, R5.reuse, UR6, RZ ;  /* 0x0000000605047c10 */ /* 0x041fe2000ff1e0ff */
[----:B-1----:R-:W-:-:S03]  /*0060*/  IMAD.WIDE.U32 R2, R5, 0x4, R2 ;  /* 0x0000000405027825 */ /* 0x002fc600078e0002 */
[----:B------:R-:W-:-:S03]  /*0070*/  IADD3.X R5, PT, PT, RZ, UR7, RZ, P0, !PT ;  /* 0x00000007ff057c10 */ /* 0x000fc600087fe4ff */
[----:B--2---:R-:W2:Y:S04]  /*0080*/  LDG.E.U8 R2, desc[UR4][R2.64] ;  /* 0x0000000402027981 */ /* 0x004ea8000c1e1100 */
[----:B------:R-:W2:Y:S02]  /*0090*/  LDG.E.U8 R7, desc[UR4][R4.64] ;  /* 0x0000000404077981 */ /* 0x000ea4000c1e1100 */
[----:B--2---:R-:W-:-:S05]  /*00a0*/  IADD3 R7, PT, PT, R2, R7, RZ ;  /* 0x0000000702077210 */ /* 0x004fca0007ffe0ff */
[----:B------:R-:W-:Y:S01]  /*00b0*/  STG.E.U8 desc[UR4][R4.64], R7 ;  /* 0x0000000704007986 */ /* 0x000fe2000c101104 */
[----:B------:R-:W-:Y:S05]  /*00c0*/  EXIT ;  /* 0x000000000000794d */ /* 0x000fea0003800000 */
.L_x_9:
        /* <DEDUP_REMOVED lines=11> */
.L_x_13:


//--------------------- .nv.global.init           --------------------------
	.section	.nv.global.init,"aw",@progbits
	.align	4
.nv.global.init:
	.type		mrg32k3aM1SubSeq,@object
	.size		mrg32k3aM1SubSeq,(mrg32k3aM2SubSeq - mrg32k3aM1SubSeq)
mrg32k3aM1SubSeq:
        /*0000*/ 	.byte	0x0b, 0xcc, 0xee, 0x04, 0x73, 0x29, 0x8b, 0x6f, 0xf6, 0x53, 0x03, 0xf6, 0x23, 0xf6, 0xea, 0xda
        /* <DEDUP_REMOVED lines=125> */
	.type		mrg32k3aM2SubSeq,@object
	.size		mrg32k3aM2SubSeq,(mrg32k3aM1 - mrg32k3aM2SubSeq)
mrg32k3aM2SubSeq:
        /* <DEDUP_REMOVED lines=126> */
	.type		mrg32k3aM1,@object
	.size		mrg32k3aM1,(mrg32k3aM1Seq - mrg32k3aM1)
mrg32k3aM1:
        /* <DEDUP_REMOVED lines=144> */
	.type		mrg32k3aM1Seq,@object
	.size		mrg32k3aM1Seq,(mrg32k3aM2 - mrg32k3aM1Seq)
mrg32k3aM1Seq:
        /* <DEDUP_REMOVED lines=144> */
	.type		mrg32k3aM2,@object
	.size		mrg32k3aM2,(mrg32k3aM2Seq - mrg32k3aM2)
mrg32k3aM2:
        /* <DEDUP_REMOVED lines=144> */
	.type		mrg32k3aM2Seq,@object
	.size		mrg32k3aM2Seq,(precalc_xorwow_matrix - mrg32k3aM2Seq)
mrg32k3aM2Seq:
        /* <DEDUP_REMOVED lines=144> */
	.type		precalc_xorwow_matrix,@object
	.size		precalc_xorwow_matrix,(precalc_xorwow_offset_matrix - precalc_xorwow_matrix)
precalc_xorwow_matrix:
        /* <DEDUP_REMOVED lines=6400> */
	.type		precalc_xorwow_offset_matrix,@object
	.size		precalc_xorwow_offset_matrix,(.L_1 - precalc_xorwow_offset_matrix)
precalc_xorwow_offset_matrix:
        /* <DEDUP_REMOVED lines=6400> */
.L_1:


//--------------------- .nv.shared.reserved.0     --------------------------
	.section	.nv.shared.reserved.0,"aw",@nobits
	.weak		__nv_reservedSMEM_offset_0_alias
	.size		__nv_reservedSMEM_offset_0_alias, 0, 64
	.other		__nv_reservedSMEM_offset_0_alias,@"STO_CUDA_RESERVED_SHARED STV_DEFAULT"
__nv_reservedSMEM_offset_0_alias:
	.zero		0
	.zero		64


//--------------------- .nv.constant0._Z7randomsP17curandStateXORWOWPj --------------------------
	.section	.nv.constant0._Z7randomsP17curandStateXORWOWPj,"a",@progbits
	.sectionflags	@""
	.align	4
.nv.constant0._Z7randomsP17curandStateXORWOWPj:
	.zero		912


//--------------------- .nv.constant0._Z8randInitjP17curandStateXORWOWj --------------------------
	.section	.nv.constant0._Z8randInitjP17curandStateXORWOWj,"a",@progbits
	.sectionflags	@""
	.align	4
.nv.constant0._Z8randInitjP17curandStateXORWOWj:
	.zero		916


//--------------------- .nv.constant0._Z13populateStarsP17curandStateXORWOWPjjf --------------------------
	.section	.nv.constant0._Z13populateStarsP17curandStateXORWOWPjjf,"a",@progbits
	.sectionflags	@""
	.align	4
.nv.constant0._Z13populateStarsP17curandStateXORWOWPjjf:
	.zero		920


//--------------------- .nv.constant0._Z5helloPcPi --------------------------
	.section	.nv.constant0._Z5helloPcPi,"a",@progbits
	.sectionflags	@""
	.align	4
.nv.constant0._Z5helloPcPi:
	.zero		912


//--------------------- SYMBOLS --------------------------

	.type		.nv.reservedSmem.offset0,@object
	.size		.nv.reservedSmem.offset0,0x4
